	.target	sm_80

	.elftype	@"ET_EXEC"


//--------------------- .note.nv.tkinfo           --------------------------
	.section	.note.nv.tkinfo,"",@"SHT_NOTE"
	.sectionflags	@"SHF_NOTE_NV_TKINFO"
	.tkinfo
        /*0018*/ 	.word	0x00000002
        /*0030*/ 	.string	""
        /*0030*/ 	.string	"ptxas"
        /*0030*/ 	.string	"Cuda compilation tools, release 13.0, V13.0.88"
        /*0030*/ 	.string	"Build cuda_13.0.r13.0/compiler.36424714_0"
        /*0030*/ 	.string	"-v  -suppress-debug-info  -lineinfo  -arch sm_80 "



//--------------------- .note.nv.cuinfo           --------------------------
	.section	.note.nv.cuinfo,"",@"SHT_NOTE"
	.sectionflags	@"SHF_NOTE_NV_CUINFO"
        /*0018*/ 	.short	0x0002
        /*001a*/ 	.short	0x0050
        /*001c*/ 	.short	0x0082
	.zero		2


//--------------------- .nv.info                  --------------------------
	.section	.nv.info,"",@"SHT_CUDA_INFO"
	.align	4


	//----- nvinfo : EIATTR_REGCOUNT
	.align		4
        /*0000*/ 	.byte	0x04, 0x2f
        /*0002*/ 	.short	(.L_2 - .L_1)
	.align		4
.L_1:
        /*0004*/ 	.word	index@(attn_fwd)
        /*0008*/ 	.word	0x00000080


	//----- nvinfo : EIATTR_FRAME_SIZE
	.align		4
.L_2:
        /*000c*/ 	.byte	0x04, 0x11
        /*000e*/ 	.short	(.L_4 - .L_3)
	.align		4
.L_3:
        /*0010*/ 	.word	index@(attn_fwd)
        /*0014*/ 	.word	0x00000000


	//----- nvinfo : EIATTR_MIN_STACK_SIZE
	.align		4
.L_4:
        /*0018*/ 	.byte	0x04, 0x12
        /*001a*/ 	.short	(.L_6 - .L_5)
	.align		4
.L_5:
        /*001c*/ 	.word	index@(attn_fwd)
        /*0020*/ 	.word	0x00000000
.L_6:


//--------------------- .nv.info.attn_fwd         --------------------------
	.section	.nv.info.attn_fwd,"",@"SHT_CUDA_INFO"
	.sectionflags	@""
	.align	4


	//----- nvinfo : EIATTR_CUDA_API_VERSION
	.align		4
        /*0000*/ 	.byte	0x04, 0x37
        /*0002*/ 	.short	(.L_8 - .L_7)
.L_7:
        /*0004*/ 	.word	0x00000082


	//----- nvinfo : EIATTR_SW2861232_WAR
	.align		4
.L_8:
        /*0008*/ 	.byte	0x01, 0x35
	.zero		2


	//----- nvinfo : EIATTR_PARAM_CBANK
	.align		4
        /*000c*/ 	.byte	0x04, 0x0a
        /*000e*/ 	.short	(.L_10 - .L_9)
	.align		4
.L_9:
        /*0010*/ 	.word	index@(.nv.constant0.attn_fwd)
        /*0014*/ 	.short	0x0160
        /*0016*/ 	.short	0x0088


	//----- nvinfo : EIATTR_CBANK_PARAM_SIZE
	.align		4
.L_10:
        /*0018*/ 	.byte	0x03, 0x19
        /*001a*/ 	.short	0x0088


	//----- nvinfo : EIATTR_KPARAM_INFO
	.align		4
        /*001c*/ 	.byte	0x04, 0x17
        /*001e*/ 	.short	(.L_12 - .L_11)
.L_11:
        /*0020*/ 	.word	0x00000000
        /*0024*/ 	.short	0x0019
        /*0026*/ 	.short	0x0080
        /*0028*/ 	.byte	0x00, 0xf4, 0x21, 0x00


	//----- nvinfo : EIATTR_KPARAM_INFO
	.align		4
.L_12:
        /*002c*/ 	.byte	0x04, 0x17
        /*002e*/ 	.short	(.L_14 - .L_13)
.L_13:
        /*0030*/ 	.word	0x00000000
        /*0034*/ 	.short	0x0018
        /*0036*/ 	.short	0x0078
        /*0038*/ 	.byte	0x00, 0xf4, 0x21, 0x00


	//----- nvinfo : EIATTR_KPARAM_INFO
	.align		4
.L_14:
        /*003c*/ 	.byte	0x04, 0x17
        /*003e*/ 	.short	(.L_16 - .L_15)
.L_15:
        /*0040*/ 	.word	0x00000000
        /*0044*/ 	.short	0x0017
        /*0046*/ 	.short	0x0070
        /*0048*/ 	.byte	0x00, 0xf0, 0x11, 0x00


	//----- nvinfo : EIATTR_KPARAM_INFO
	.align		4
.L_16:
        /*004c*/ 	.byte	0x04, 0x17
        /*004e*/ 	.short	(.L_18 - .L_17)
.L_17:
        /*0050*/ 	.word	0x00000000
        /*0054*/ 	.short	0x0016
        /*0056*/ 	.short	0x006c
        /*0058*/ 	.byte	0x00, 0xf0, 0x11, 0x00


	//----- nvinfo : EIATTR_KPARAM_INFO
	.align		4
.L_18:
        /*005c*/ 	.byte	0x04, 0x17
        /*005e*/ 	.short	(.L_20 - .L_19)
.L_19:
        /*0060*/ 	.word	0x00000000
        /*0064*/ 	.short	0x0015
        /*0066*/ 	.short	0x0068
        /*0068*/ 	.byte	0x00, 0xf0, 0x11, 0x00


	//----- nvinfo : EIATTR_KPARAM_INFO
	.align		4
.L_20:
        /*006c*/ 	.byte	0x04, 0x17
        /*006e*/ 	.short	(.L_22 - .L_21)
.L_21:
        /*0070*/ 	.word	0x00000000
        /*0074*/ 	.short	0x0014
        /*0076*/ 	.short	0x0064
        /*0078*/ 	.byte	0x00, 0xf0, 0x11, 0x00


	//----- nvinfo : EIATTR_KPARAM_INFO
	.align		4
.L_22:
        /*007c*/ 	.byte	0x04, 0x17
        /*007e*/ 	.short	(.L_24 - .L_23)
.L_23:
        /*0080*/ 	.word	0x00000000
        /*0084*/ 	.short	0x0013
        /*0086*/ 	.short	0x0060
        /*0088*/ 	.byte	0x00, 0xf0, 0x11, 0x00


	//----- nvinfo : EIATTR_KPARAM_INFO
	.align		4
.L_24:
        /*008c*/ 	.byte	0x04, 0x17
        /*008e*/ 	.short	(.L_26 - .L_25)
.L_25:
        /*0090*/ 	.word	0x00000000
        /*0094*/ 	.short	0x0012
        /*0096*/ 	.short	0x005c
        /*0098*/ 	.byte	0x00, 0xf0, 0x11, 0x00


	//----- nvinfo : EIATTR_KPARAM_INFO
	.align		4
.L_26:
        /*009c*/ 	.byte	0x04, 0x17
        /*009e*/ 	.short	(.L_28 - .L_27)
.L_27:
        /*00a0*/ 	.word	0x00000000
        /*00a4*/ 	.short	0x0011
        /*00a6*/ 	.short	0x0058
        /*00a8*/ 	.byte	0x00, 0xf0, 0x11, 0x00


	//----- nvinfo : EIATTR_KPARAM_INFO
	.align		4
.L_28:
        /*00ac*/ 	.byte	0x04, 0x17
        /*00ae*/ 	.short	(.L_30 - .L_29)
.L_29:
        /*00b0*/ 	.word	0x00000000
        /*00b4*/ 	.short	0x0010
        /*00b6*/ 	.short	0x0054
        /*00b8*/ 	.byte	0x00, 0xf0, 0x11, 0x00


	//----- nvinfo : EIATTR_KPARAM_INFO
	.align		4
.L_30:
        /*00bc*/ 	.byte	0x04, 0x17
        /*00be*/ 	.short	(.L_32 - .L_31)
.L_31:
        /*00c0*/ 	.word	0x00000000
        /*00c4*/ 	.short	0x000f
        /*00c6*/ 	.short	0x0050
        /*00c8*/ 	.byte	0x00, 0xf0, 0x11, 0x00


	//----- nvinfo : EIATTR_KPARAM_INFO
	.align		4
.L_32:
        /*00cc*/ 	.byte	0x04, 0x17
        /*00ce*/ 	.short	(.L_34 - .L_33)
.L_33:
        /*00d0*/ 	.word	0x00000000
        /*00d4*/ 	.short	0x000e
        /*00d6*/ 	.short	0x004c
        /*00d8*/ 	.byte	0x00, 0xf0, 0x11, 0x00


	//----- nvinfo : EIATTR_KPARAM_INFO
	.align		4
.L_34:
        /*00dc*/ 	.byte	0x04, 0x17
        /*00de*/ 	.short	(.L_36 - .L_35)
.L_35:
        /*00e0*/ 	.word	0x00000000
        /*00e4*/ 	.short	0x000d
        /*00e6*/ 	.short	0x0048
        /*00e8*/ 	.byte	0x00, 0xf0, 0x11, 0x00


	//----- nvinfo : EIATTR_KPARAM_INFO
	.align		4
.L_36:
        /*00ec*/ 	.byte	0x04, 0x17
        /*00ee*/ 	.short	(.L_38 - .L_37)
.L_37:
        /*00f0*/ 	.word	0x00000000
        /*00f4*/ 	.short	0x000c
        /*00f6*/ 	.short	0x0044
        /*00f8*/ 	.byte	0x00, 0xf0, 0x11, 0x00


	//----- nvinfo : EIATTR_KPARAM_INFO
	.align		4
.L_38:
        /*00fc*/ 	.byte	0x04, 0x17
        /*00fe*/ 	.short	(.L_40 - .L_39)
.L_39:
        /*0100*/ 	.word	0x00000000
        /*0104*/ 	.short	0x000b
        /*0106*/ 	.short	0x0040
        /*0108*/ 	.byte	0x00, 0xf0, 0x11, 0x00


	//----- nvinfo : EIATTR_KPARAM_INFO
	.align		4
.L_40:
        /*010c*/ 	.byte	0x04, 0x17
        /*010e*/ 	.short	(.L_42 - .L_41)
.L_41:
        /*0110*/ 	.word	0x00000000
        /*0114*/ 	.short	0x000a
        /*0116*/ 	.short	0x003c
        /*0118*/ 	.byte	0x00, 0xf0, 0x11, 0x00


	//----- nvinfo : EIATTR_KPARAM_INFO
	.align		4
.L_42:
        /*011c*/ 	.byte	0x04, 0x17
        /*011e*/ 	.short	(.L_44 - .L_43)
.L_43:
        /*0120*/ 	.word	0x00000000
        /*0124*/ 	.short	0x0009
        /*0126*/ 	.short	0x0038
        /*0128*/ 	.byte	0x00, 0xf0, 0x11, 0x00


	//----- nvinfo : EIATTR_KPARAM_INFO
	.align		4
.L_44:
        /*012c*/ 	.byte	0x04, 0x17
        /*012e*/ 	.short	(.L_46 - .L_45)
.L_45:
        /*0130*/ 	.word	0x00000000
        /*0134*/ 	.short	0x0008
        /*0136*/ 	.short	0x0034
        /*0138*/ 	.byte	0x00, 0xf0, 0x11, 0x00


	//----- nvinfo : EIATTR_KPARAM_INFO
	.align		4
.L_46:
        /*013c*/ 	.byte	0x04, 0x17
        /*013e*/ 	.short	(.L_48 - .L_47)
.L_47:
        /*0140*/ 	.word	0x00000000
        /*0144*/ 	.short	0x0007
        /*0146*/ 	.short	0x0030
        /*0148*/ 	.byte	0x00, 0xf0, 0x11, 0x00


	//----- nvinfo : EIATTR_KPARAM_INFO
	.align		4
.L_48:
        /*014c*/ 	.byte	0x04, 0x17
        /*014e*/ 	.short	(.L_50 - .L_49)
.L_49:
        /*0150*/ 	.word	0x00000000
        /*0154*/ 	.short	0x0006
        /*0156*/ 	.short	0x002c
        /*0158*/ 	.byte	0x00, 0xf0, 0x11, 0x00


	//----- nvinfo : EIATTR_KPARAM_INFO
	.align		4
.L_50:
        /*015c*/ 	.byte	0x04, 0x17
        /*015e*/ 	.short	(.L_52 - .L_51)
.L_51:
        /*0160*/ 	.word	0x00000000
        /*0164*/ 	.short	0x0005
        /*0166*/ 	.short	0x0028
        /*0168*/ 	.byte	0x00, 0xf0, 0x11, 0x00


	//----- nvinfo : EIATTR_KPARAM_INFO
	.align		4
.L_52:
        /*016c*/ 	.byte	0x04, 0x17
        /*016e*/ 	.short	(.L_54 - .L_53)
.L_53:
        /*0170*/ 	.word	0x00000000
        /*0174*/ 	.short	0x0004
        /*0176*/ 	.short	0x0020
        /*0178*/ 	.byte	0x00, 0xf4, 0x21, 0x00


	//----- nvinfo : EIATTR_KPARAM_INFO
	.align		4
.L_54:
        /*017c*/ 	.byte	0x04, 0x17
        /*017e*/ 	.short	(.L_56 - .L_55)
.L_55:
        /*0180*/ 	.word	0x00000000
        /*0184*/ 	.short	0x0003
        /*0186*/ 	.short	0x0018
        /*0188*/ 	.byte	0x00, 0xf4, 0x21, 0x00


	//----- nvinfo : EIATTR_KPARAM_INFO
	.align		4
.L_56:
        /*018c*/ 	.byte	0x04, 0x17
        /*018e*/ 	.short	(.L_58 - .L_57)
.L_57:
        /*0190*/ 	.word	0x00000000
        /*0194*/ 	.short	0x0002
        /*0196*/ 	.short	0x0010
        /*0198*/ 	.byte	0x00, 0xf4, 0x21, 0x00


	//----- nvinfo : EIATTR_KPARAM_INFO
	.align		4
.L_58:
        /*019c*/ 	.byte	0x04, 0x17
        /*019e*/ 	.short	(.L_60 - .L_59)
.L_59:
        /*01a0*/ 	.word	0x00000000
        /*01a4*/ 	.short	0x0001
        /*01a6*/ 	.short	0x0008
        /*01a8*/ 	.byte	0x00, 0xf4, 0x21, 0x00


	//----- nvinfo : EIATTR_KPARAM_INFO
	.align		4
.L_60:
        /*01ac*/ 	.byte	0x04, 0x17
        /*01ae*/ 	.short	(.L_62 - .L_61)
.L_61:
        /*01b0*/ 	.word	0x00000000
        /*01b4*/ 	.short	0x0000
        /*01b6*/ 	.short	0x0000
        /*01b8*/ 	.byte	0x00, 0xf4, 0x21, 0x00


	//----- nvinfo : EIATTR_MAXREG_COUNT
	.align		4
.L_62:
        /*01bc*/ 	.byte	0x03, 0x1b
        /*01be*/ 	.short	0x00ff


	//----- nvinfo : EIATTR_NUM_BARRIERS
	.align		4
        /*01c0*/ 	.byte	0x02, 0x4c
        /*01c2*/ 	.byte	0x01
	.zero		1


	//----- nvinfo : EIATTR_MERCURY_ISA_VERSION
	.align		4
        /*01c4*/ 	.byte	0x03, 0x5f
        /*01c6*/ 	.short	0x0000


	//----- nvinfo : EIATTR_COOP_GROUP_MASK_REGIDS
	.align		4
        /*01c8*/ 	.byte	0x04, 0x29
        /*01ca*/ 	.short	(.L_64 - .L_63)


	//   ....[0]....
.L_63:
        /*01cc*/ 	.word	0xffffffff


	//   ....[1]....
        /*01d0*/ 	.word	0xffffffff


	//   ....[2]....
        /*01d4*/ 	.word	0xffffffff


	//   ....[3]....
        /*01d8*/ 	.word	0xffffffff


	//   ....[4]....
        /*01dc*/ 	.word	0xffffffff


	//   ....[5]....
        /*01e0*/ 	.word	0xffffffff


	//   ....[6]....
        /*01e4*/ 	.word	0xffffffff


	//   ....[7]....
        /*01e8*/ 	.word	0xffffffff


	//   ....[8]....
        /*01ec*/ 	.word	0xffffffff


	//   ....[9]....
        /*01f0*/ 	.word	0xffffffff


	//   ....[10]....
        /*01f4*/ 	.word	0xffffffff


	//   ....[11]....
        /*01f8*/ 	.word	0xffffffff


	//   ....[12]....
        /*01fc*/ 	.word	0xffffffff


	//   ....[13]....
        /*0200*/ 	.word	0xffffffff


	//   ....[14]....
        /*0204*/ 	.word	0xffffffff


	//   ....[15]....
        /*0208*/ 	.word	0xffffffff


	//----- nvinfo : EIATTR_COOP_GROUP_INSTR_OFFSETS
	.align		4
.L_64:
        /*020c*/ 	.byte	0x04, 0x28
        /*020e*/ 	.short	(.L_66 - .L_65)


	//   ....[0]....
.L_65:
        /*0210*/ 	.word	0x00001760


	//   ....[1]....
        /*0214*/ 	.word	0x00001820


	//   ....[2]....
        /*0218*/ 	.word	0x000018b0


	//   ....[3]....
        /*021c*/ 	.word	0x00001a50


	//   ....[4]....
        /*0220*/ 	.word	0x00001a80


	//   ....[5]....
        /*0224*/ 	.word	0x00001a90


	//   ....[6]....
        /*0228*/ 	.word	0x00001b00


	//   ....[7]....
        /*022c*/ 	.word	0x00001b40


	//   ....[8]....
        /*0230*/ 	.word	0x00002700


	//   ....[9]....
        /*0234*/ 	.word	0x00002710


	//   ....[10]....
        /*0238*/ 	.word	0x00002720


	//   ....[11]....
        /*023c*/ 	.word	0x00002730


	//   ....[12]....
        /*0240*/ 	.word	0x000027f0


	//   ....[13]....
        /*0244*/ 	.word	0x00002810


	//   ....[14]....
        /*0248*/ 	.word	0x00002820


	//   ....[15]....
        /*024c*/ 	.word	0x00002830


	//----- nvinfo : EIATTR_EXIT_INSTR_OFFSETS
	.align		4
.L_66:
        /*0250*/ 	.byte	0x04, 0x1c
        /*0252*/ 	.short	(.L_68 - .L_67)


	//   ....[0]....
.L_67:
        /*0254*/ 	.word	0x00004840


	//----- nvinfo : EIATTR_REQNTID
	.align		4
.L_68:
        /*0258*/ 	.byte	0x04, 0x10
        /*025a*/ 	.short	(.L_70 - .L_69)
.L_69:
        /*025c*/ 	.word	0x00000100
        /*0260*/ 	.word	0x00000001
        /*0264*/ 	.word	0x00000001
.L_70:


//--------------------- .nv.callgraph             --------------------------
	.section	.nv.callgraph,"",@"SHT_CUDA_CALLGRAPH"
	.align	4
	.sectionentsize	8
	.align		4
        /*0000*/ 	.word	0x00000000
	.align		4
        /*0004*/ 	.word	0xffffffff
	.align		4
        /*0008*/ 	.word	0x00000000
	.align		4
        /*000c*/ 	.word	0xfffffffe
	.align		4
        /*0010*/ 	.word	0x00000000
	.align		4
        /*0014*/ 	.word	0xfffffffd
	.align		4
        /*0018*/ 	.word	0x00000000
	.align		4
        /*001c*/ 	.word	0xfffffffc


//--------------------- .nv.rel.action            --------------------------
	.section	.nv.rel.action,"",@"SHT_CUDA_RELOCINFO"
	.align	8
	.sectionentsize	8
        /*0000*/ 	.byte	0x73, 0x00, 0x00, 0x00, 0x00, 0x00, 0x00, 0x00, 0x00, 0x00, 0x00, 0x11, 0x25, 0x00, 0x05, 0x36


//--------------------- .nv.constant4             --------------------------
	.section	.nv.constant4,"a",@progbits
	.align	8
	.align		8
.nv.constant4:
        /*0000*/ 	.dword	_$_str


//--------------------- .nv.constant0.attn_fwd    --------------------------
	.section	.nv.constant0.attn_fwd,"a",@progbits
	.sectionflags	@""
	.align	4
.nv.constant0.attn_fwd:
	.zero		488


//--------------------- .text.attn_fwd            --------------------------
	.section	.text.attn_fwd,"ax",@progbits
	.sectioninfo	@"SHI_REGISTERS=128"
	.align	128
        .global         attn_fwd
        .type           attn_fwd,@function
        .size           attn_fwd,(.L_x_4 - attn_fwd)
        .other          attn_fwd,@"STO_CUDA_ENTRY STV_DEFAULT"
attn_fwd:
.text.attn_fwd:
[----:B------:R-:W-:Y:S02]  /*0000*/  MOV R1, c[0x0][0x28] ;  /* 0x00000a0000017a02 */ /* 0x000fe40000000f00 */
[----:B------:R-:W0:Y:S01]  /*0010*/  S2R R68, SR_TID.X ;  /* 0x0000000000447919 */ /* 0x000e220000002100 */
[----:B------:R-:W-:Y:S01]  /*0020*/  MOV R27, c[0x0][0x198] ;  /* 0x00006600001b7a02 */ /* 0x000fe20000000f00 */
[----:B------:R-:W-:Y:S02]  /*0030*/  ULDC.64 UR4, c[0x0][0x118] ;  /* 0x0000460000047ab9 */ /* 0x000fe40000000a00 */
[----:B------:R-:W1:Y:S01]  /*0040*/  S2R R113, SR_CTAID.X ;  /* 0x0000000000717919 */ /* 0x000e620000002500 */
[C---:B------:R-:W-:Y:S01]  /*0050*/  SHF.L.U32 R11, R27.reuse, 0x3, RZ ;  /* 0x000000031b0b7819 */ /* 0x040fe200000006ff */
[C---:B------:R-:W-:Y:S01]  /*0060*/  IMAD R21, R27.reuse, 0xc, RZ ;  /* 0x0000000c1b157824 */ /* 0x040fe200078e02ff */
[C---:B------:R-:W-:Y:S01]  /*0070*/  SHF.L.U32 R15, R27.reuse, 0x4, RZ ;  /* 0x000000041b0f7819 */ /* 0x040fe200000006ff */
[----:B------:R-:W2:Y:S01]  /*0080*/  S2R R70, SR_CTAID.Y ;  /* 0x0000000000467919 */ /* 0x000ea20000002600 */
[C---:B------:R-:W-:Y:S01]  /*0090*/  IMAD R25, R27.reuse, 0x18, RZ ;  /* 0x000000181b197824 */ /* 0x040fe200078e02ff */
[C---:B------:R-:W-:Y:S01]  /*00a0*/  SHF.L.U32 R7, R27.reuse, 0x1, RZ ;  /* 0x000000011b077819 */ /* 0x040fe200000006ff */
[C---:B------:R-:W-:Y:S01]  /*00b0*/  IMAD R19, R27.reuse, 0x6, RZ ;  /* 0x000000061b137824 */ /* 0x040fe200078e02ff */
[C---:B------:R-:W-:Y:S01]  /*00c0*/  SHF.L.U32 R9, R27.reuse, 0x2, RZ ;  /* 0x000000021b097819 */ /* 0x040fe200000006ff */
[C---:B------:R-:W-:Y:S01]  /*00d0*/  IMAD R81, R27.reuse, 0x30, RZ ;  /* 0x000000301b517824 */ /* 0x040fe200078e02ff */
[CC--:B------:R-:W-:Y:S01]  /*00e0*/  LEA R13, R27.reuse, R27.reuse, 0x2 ;  /* 0x0000001b1b0d7211 */ /* 0x0c0fe200078e10ff */
[C---:B------:R-:W-:Y:S01]  /*00f0*/  IMAD R17, R27.reuse, 0x22, RZ ;  /* 0x000000221b117824 */ /* 0x040fe200078e02ff */
[CC--:B------:R-:W-:Y:S01]  /*0100*/  LEA R23, R27.reuse, -R27.reuse, 0x3 ;  /* 0x8000001b1b177211 */ /* 0x0c0fe200078e18ff */
[C---:B------:R-:W-:Y:S01]  /*0110*/  IMAD R43, R27.reuse, 0xe, RZ ;  /* 0x0000000e1b2b7824 */ /* 0x040fe200078e02ff */
[CC--:B------:R-:W-:Y:S01]  /*0120*/  LEA R35, R27.reuse, R27.reuse, 0x3 ;  /* 0x0000001b1b237211 */ /* 0x0c0fe200078e18ff */
[C---:B------:R-:W-:Y:S01]  /*0130*/  IMAD R37, R27.reuse, 0xa, RZ ;  /* 0x0000000a1b257824 */ /* 0x040fe200078e02ff */
[CC--:B------:R-:W-:Y:S01]  /*0140*/  LEA R45, R27.reuse, -R27.reuse, 0x4 ;  /* 0x8000001b1b2d7211 */ /* 0x0c0fe200078e20ff */
[C---:B------:R-:W-:Y:S01]  /*0150*/  IMAD R31, R27.reuse, 0x26, RZ ;  /* 0x000000261b1f7824 */ /* 0x040fe200078e02ff */
[CC--:B------:R-:W-:Y:S01]  /*0160*/  LEA R47, R27.reuse, R27.reuse, 0x4 ;  /* 0x0000001b1b2f7211 */ /* 0x0c0fe200078e20ff */
[C---:B------:R-:W-:Y:S01]  /*0170*/  IMAD R49, R27.reuse, 0x12, RZ ;  /* 0x000000121b317824 */ /* 0x040fe200078e02ff */
[----:B0-----:R-:W-:Y:S01]  /*0180*/  LOP3.LUT R66, R68, 0xff, RZ, 0xc0, !PT ;  /* 0x000000ff44427812 */ /* 0x001fe200078ec0ff */
[C---:B------:R-:W-:Y:S01]  /*0190*/  IMAD R53, R27.reuse, 0x14, RZ ;  /* 0x000000141b357824 */ /* 0x040fe200078e02ff */
[C---:B------:R-:W-:Y:S01]  /*01a0*/  LEA R73, R27.reuse, -R27, 0x5 ;  /* 0x8000001b1b497211 */ /* 0x040fe200078e28ff */
[----:B------:R-:W-:Y:S01]  /*01b0*/  IMAD R39, R27, 0xb, RZ ;  /* 0x0000000b1b277824 */ /* 0x000fe200078e02ff */
[----:B-1----:R-:W-:Y:S01]  /*01c0*/  LEA R113, R113, R66, 0x8 ;  /* 0x0000004271717211 */ /* 0x002fe200078e40ff */
[----:B------:R-:W-:-:S02]  /*01d0*/  IMAD R57, R27, 0x16, RZ ;  /* 0x000000161b397824 */ /* 0x000fc400078e02ff */
[----:B------:R-:W-:Y:S02]  /*01e0*/  IMAD R41, R27, 0xd, RZ ;  /* 0x0000000d1b297824 */ /* 0x000fe400078e02ff */
[----:B--2---:R-:W-:Y:S02]  /*01f0*/  IMAD R0, R70, c[0x0][0x190], RZ ;  /* 0x0000640046007a24 */ /* 0x004fe400078e02ff */
[----:B------:R-:W-:Y:S02]  /*0200*/  IMAD R3, R113, c[0x0][0x194], RZ ;  /* 0x0000650071037a24 */ /* 0x000fe400078e02ff */
[----:B------:R-:W-:Y:S01]  /*0210*/  IMAD R63, R27, 0x1a, RZ ;  /* 0x0000001a1b3f7824 */ /* 0x000fe200078e02ff */
[C---:B------:R-:W-:Y:S01]  /*0220*/  SHF.L.U32 R2, R0.reuse, 0x1, RZ ;  /* 0x0000000100027819 */ /* 0x040fe200000006ff */
[----:B------:R-:W-:Y:S01]  /*0230*/  IMAD.HI R0, R0, 0x2, RZ ;  /* 0x0000000200007827 */ /* 0x000fe200078e02ff */
[----:B------:R-:W-:-:S03]  /*0240*/  SHF.L.U32 R5, R3, 0x1, RZ ;  /* 0x0000000103057819 */ /* 0x000fc600000006ff */
[----:B------:R-:W-:Y:S01]  /*0250*/  IMAD.HI R3, R3, 0x2, RZ ;  /* 0x0000000203037827 */ /* 0x000fe200078e02ff */
[----:B------:R-:W-:Y:S02]  /*0260*/  IADD3 R2, P0, P1, R5, c[0x0][0x160], R2 ;  /* 0x0000580005027a10 */ /* 0x000fe4000791e002 */
[C---:B------:R-:W-:Y:S01]  /*0270*/  LEA R5, R27.reuse, R27, 0x1 ;  /* 0x0000001b1b057211 */ /* 0x040fe200078e08ff */
[----:B------:R-:W-:Y:S01]  /*0280*/  IMAD R67, R27, 0x1c, RZ ;  /* 0x0000001c1b437824 */ /* 0x000fe200078e02ff */
[----:B------:R-:W-:Y:S01]  /*0290*/  IADD3.X R3, R3, c[0x0][0x164], R0, P0, P1 ;  /* 0x0000590003037a10 */ /* 0x000fe200007e2400 */
[C---:B------:R-:W-:Y:S01]  /*02a0*/  IMAD R71, R27.reuse, 0x1e, RZ ;  /* 0x0000001e1b477824 */ /* 0x040fe200078e02ff */
[CC--:B------:R-:W-:Y:S01]  /*02b0*/  LEA R10, P4, R27.reuse, R2.reuse, 0x4 ;  /* 0x000000021b0a7211 */ /* 0x0c0fe200078820ff */
[C---:B------:R-:W-:Y:S01]  /*02c0*/  IMAD R29, R27.reuse, 0x24, RZ ;  /* 0x000000241b1d7824 */ /* 0x040fe200078e02ff */
[CC--:B------:R-:W-:Y:S01]  /*02d0*/  LEA R14, P5, R27.reuse, R2.reuse, 0x5 ;  /* 0x000000021b0e7211 */ /* 0x0c0fe200078a28ff */
[----:B------:R-:W-:Y:S01]  /*02e0*/  IMAD R51, R27, 0x13, RZ ;  /* 0x000000131b337824 */ /* 0x000fe200078e02ff */
[-C--:B------:R-:W-:Y:S01]  /*02f0*/  LEA.HI.X.SX32 R11, R11, R3.reuse, 0x1, P4 ;  /* 0x000000030b0b7211 */ /* 0x080fe200020f0eff */
[----:B------:R-:W-:Y:S01]  /*0300*/  IMAD R33, R27, 0x28, RZ ;  /* 0x000000281b217824 */ /* 0x000fe200078e02ff */
[-C--:B------:R-:W-:Y:S01]  /*0310*/  IADD3 R18, P4, R21, R2.reuse, RZ ;  /* 0x0000000215127210 */ /* 0x080fe20007f9e0ff */
[----:B------:R-:W-:Y:S01]  /*0320*/  IMAD R55, R27, 0x15, RZ ;  /* 0x000000151b377824 */ /* 0x000fe200078e02ff */
[-C--:B------:R-:W-:Y:S01]  /*0330*/  LEA.HI.X.SX32 R15, R15, R3.reuse, 0x1, P5 ;  /* 0x000000030f0f7211 */ /* 0x080fe200028f0eff */
[----:B------:R-:W-:Y:S01]  /*0340*/  IMAD R75, R27, 0x2a, RZ ;  /* 0x0000002a1b4b7824 */ /* 0x000fe200078e02ff */
[-C--:B------:R-:W-:Y:S01]  /*0350*/  IADD3 R20, P5, R25, R2.reuse, RZ ;  /* 0x0000000219147210 */ /* 0x080fe20007fbe0ff */
[----:B------:R-:W-:Y:S01]  /*0360*/  IMAD R77, R27, 0x2c, RZ ;  /* 0x0000002c1b4d7824 */ /* 0x000fe200078e02ff */
[-C--:B------:R-:W-:Y:S01]  /*0370*/  IADD3 R16, P2, R19, R2.reuse, RZ ;  /* 0x0000000213107210 */ /* 0x080fe20007f5e0ff */
[----:B------:R-:W-:Y:S01]  /*0380*/  IMAD R59, R27, 0x17, RZ ;  /* 0x000000171b3b7824 */ /* 0x000fe200078e02ff */
[-C--:B------:R-:W-:Y:S01]  /*0390*/  IADD3 R4, P6, R81, R2.reuse, RZ ;  /* 0x0000000251047210 */ /* 0x080fe20007fde0ff */
        /* <DEDUP_REMOVED lines=8> */
[C---:B------:R-:W-:Y:S01]  /*0420*/  IMAD R65, R27.reuse, 0x1b, RZ ;  /* 0x0000001b1b417824 */ /* 0x040fe200078e02ff */
[CC--:B------:R-:W-:Y:S01]  /*0430*/  LEA R26, P5, R27.reuse, R2.reuse, 0x2 ;  /* 0x000000021b1a7211 */ /* 0x0c0fe200078a10ff */
[----:B------:R-:W-:Y:S01]  /*0440*/  IMAD R87, R27, 0x36, RZ ;  /* 0x000000361b577824 */ /* 0x000fe200078e02ff */
[-C--:B------:R-:W-:Y:S01]  /*0450*/  LEA.HI.X.SX32 R17, R5, R3.reuse, 0x1, P2 ;  /* 0x0000000305117211 */ /* 0x080fe200010f0eff */
[----:B------:R-:W-:Y:S01]  /*0460*/  IMAD R89, R27, 0x38, RZ ;  /* 0x000000381b597824 */ /* 0x000fe200078e02ff */
[-C--:B------:R-:W-:Y:S01]  /*0470*/  LEA.HI.X.SX32 R5, R25, R3.reuse, 0x1, P6 ;  /* 0x0000000319057211 */ /* 0x080fe200030f0eff */
[C---:B------:R-:W-:Y:S01]  /*0480*/  IMAD R69, R27.reuse, 0x1d, RZ ;  /* 0x0000001d1b457824 */ /* 0x040fe200078e02ff */
[CC--:B------:R-:W-:Y:S01]  /*0490*/  LEA R30, P6, R27.reuse, R2.reuse, 0x3 ;  /* 0x000000021b1e7211 */ /* 0x0c0fe200078c18ff */
[C---:B------:R-:W-:Y:S01]  /*04a0*/  IMAD R91, R27.reuse, 0x3a, RZ ;  /* 0x0000003a1b5b7824 */ /* 0x040fe200078e02ff */
[CC--:B------:R-:W-:Y:S01]  /*04b0*/  LEA.HI.X.SX32 R25, R27.reuse, R3.reuse, 0x1, P4 ;  /* 0x000000031b197211 */ /* 0x0c0fe200020f0eff */
[----:B------:R-:W-:Y:S01]  /*04c0*/  IMAD R93, R27, 0x3c, RZ ;  /* 0x0000003c1b5d7824 */ /* 0x000fe200078e02ff */
[-C--:B------:R-:W-:Y:S01]  /*04d0*/  IADD3 R12, P3, R31, R2.reuse, RZ ;  /* 0x000000021f0c7210 */ /* 0x080fe20007f7e0ff */
[----:B------:R-:W-:Y:S01]  /*04e0*/  IMAD R95, R27, 0x3e, RZ ;  /* 0x0000003e1b5f7824 */ /* 0x000fe200078e02ff */
[----:B------:R-:W-:Y:S01]  /*04f0*/  LEA.HI.X.SX32 R27, R7, R3, 0x1, P5 ;  /* 0x00000003071b7211 */ /* 0x000fe200028f0eff */
[----:B------:R0:W2:Y:S01]  /*0500*/  LDG.E.U16 R10, [R10.64] ;  /* 0x000000040a0a7981 */ /* 0x0000a2000c1e1500 */
[----:B------:R-:W-:-:S02]  /*0510*/  IADD3 R32, P5, R43, R2, RZ ;  /* 0x000000022b207210 */ /* 0x000fc40007fbe0ff */
[-C--:B------:R-:W-:Y:S01]  /*0520*/  IADD3 R28, P4, R37, R2.reuse, RZ ;  /* 0x00000002251c7210 */ /* 0x080fe20007f9e0ff */
[----:B------:R-:W3:Y:S01]  /*0530*/  LDG.E.U16 R14, [R14.64] ;  /* 0x000000040e0e7981 */ /* 0x000ee2000c1e1500 */
[-C--:B------:R-:W-:Y:S02]  /*0540*/  LEA.HI.X.SX32 R31, R9, R3.reuse, 0x1, P6 ;  /* 0x00000003091f7211 */ /* 0x080fe400030f0eff */
[-C--:B------:R-:W-:Y:S01]  /*0550*/  IADD3 R22, P2, R33, R2.reuse, RZ ;  /* 0x0000000221167210 */ /* 0x080fe20007f5e0ff */
[----:B------:R1:W4:Y:S01]  /*0560*/  LDG.E.U16 R4, [R4.64] ;  /* 0x0000000404047981 */ /* 0x000322000c1e1500 */
[-C--:B------:R-:W-:Y:S02]  /*0570*/  IADD3 R34, P6, R49, R2.reuse, RZ ;  /* 0x0000000231227210 */ /* 0x080fe40007fde0ff */
[----:B------:R-:W-:Y:S01]  /*0580*/  IADD3 R8, P0, R29, R2, RZ ;  /* 0x000000021d087210 */ /* 0x000fe20007f1e0ff */
[----:B------:R-:W5:Y:S01]  /*0590*/  LDG.E.U16 R24, [R24.64] ;  /* 0x0000000418187981 */ /* 0x000f62000c1e1500 */
[----:B------:R-:W-:-:S02]  /*05a0*/  LEA.HI.X.SX32 R33, R23, R3, 0x1, P5 ;  /* 0x0000000317217211 */ /* 0x000fc400028f0eff */
[-C--:B------:R-:W-:Y:S01]  /*05b0*/  LEA.HI.X.SX32 R29, R13, R3.reuse, 0x1, P4 ;  /* 0x000000030d1d7211 */ /* 0x080fe200020f0eff */
[----:B------:R-:W5:Y:S01]  /*05c0*/  LDG.E.U16 R26, [R26.64] ;  /* 0x000000041a1a7981 */ /* 0x000f62000c1e1500 */
[-C--:B------:R-:W-:Y:S02]  /*05d0*/  IADD3 R38, P5, R57, R2.reuse, RZ ;  /* 0x0000000239267210 */ /* 0x080fe40007fbe0ff */
[-C--:B------:R-:W-:Y:S01]  /*05e0*/  IADD3 R36, P4, R53, R2.reuse, RZ ;  /* 0x0000000235247210 */ /* 0x080fe20007f9e0ff */
[----:B------:R-:W5:Y:S01]  /*05f0*/  LDG.E.U16 R16, [R16.64] ;  /* 0x0000000410107981 */ /* 0x000f62000c1e1500 */
[-C--:B------:R-:W-:Y:S02]  /*0600*/  LEA.HI.X.SX32 R35, R35, R3.reuse, 0x1, P6 ;  /* 0x0000000323237211 */ /* 0x080fe400030f0eff */
        /* <DEDUP_REMOVED lines=13> */
[----:B------:R0:W5:Y:S01]  /*06e0*/  LDG.E.U16 R30, [R30.64] ;  /* 0x000000041e1e7981 */ /* 0x000162000c1e1500 */
[-C--:B------:R-:W-:Y:S02]  /*06f0*/  IADD3 R54, P1, R83, R2.reuse, RZ ;  /* 0x0000000253367210 */ /* 0x080fe40007f3e0ff */
[-C--:B------:R-:W-:Y:S01]  /*0700*/  LEA.HI.X.SX32 R9, R49, R3.reuse, 0x1, P0 ;  /* 0x0000000331097211 */ /* 0x080fe200000f0eff */
[----:B------:R0:W5:Y:S01]  /*0710*/  LDG.E.U16 R6, [R6.64] ;  /* 0x0000000406067981 */ /* 0x000162000c1e1500 */
[----:B------:R-:W-:Y:S02]  /*0720*/  LEA.HI.X.SX32 R43, R43, R3, 0x1, P4 ;  /* 0x000000032b2b7211 */ /* 0x000fe400020f0eff */
[-C--:B------:R-:W-:Y:S01]  /*0730*/  IADD3 R50, P5, R79, R2.reuse, RZ ;  /* 0x000000024f327210 */ /* 0x080fe20007fbe0ff */
[----:B------:R0:W5:Y:S01]  /*0740*/  LDG.E.U16 R8, [R8.64] ;  /* 0x0000000408087981 */ /* 0x000162000c1e1500 */
[----:B------:R-:W-:-:S02]  /*0750*/  IADD3 R52, P0, R85, R2, RZ ;  /* 0x0000000255347210 */ /* 0x000fc40007f1e0ff */
[-C--:B------:R-:W-:Y:S01]  /*0760*/  LEA.HI.X.SX32 R13, R51, R3.reuse, 0x1, P3 ;  /* 0x00000003330d7211 */ /* 0x080fe200018f0eff */
[----:B------:R0:W5:Y:S01]  /*0770*/  LDG.E.U16 R28, [R28.64] ;  /* 0x000000041c1c7981 */ /* 0x000162000c1e1500 */
[-C--:B------:R-:W-:Y:S02]  /*0780*/  IADD3 R48, P4, R77, R2.reuse, RZ ;  /* 0x000000024d307210 */ /* 0x080fe40007f9e0ff */
[----:B------:R-:W-:Y:S01]  /*0790*/  IADD3 R58, P3, R87, R2, RZ ;  /* 0x00000002573a7210 */ /* 0x000fe20007f7e0ff */
[----:B------:R-:W5:Y:S01]  /*07a0*/  LDG.E.U16 R12, [R12.64] ;  /* 0x000000040c0c7981 */ /* 0x000f62000c1e1500 */
[-C--:B------:R-:W-:Y:S02]  /*07b0*/  LEA.HI.X.SX32 R47, R55, R3.reuse, 0x1, P6 ;  /* 0x00000003372f7211 */ /* 0x080fe400030f0eff */
[-C--:B------:R-:W-:Y:S01]  /*07c0*/  LEA.HI.X.SX32 R23, R53, R3.reuse, 0x1, P2 ;  /* 0x0000000335177211 */ /* 0x080fe200010f0eff */
[----:B------:R-:W5:Y:S01]  /*07d0*/  LDG.E.U16 R40, [R40.64] ;  /* 0x0000000428287981 */ /* 0x000f62000c1e1500 */
[----:B------:R-:W-:-:S02]  /*07e0*/  LEA.HI.X.SX32 R55, R61, R3, 0x1, P1 ;  /* 0x000000033d377211 */ /* 0x000fc400008f0eff */
[-C--:B------:R-:W-:Y:S01]  /*07f0*/  IADD3 R56, P2, R89, R2.reuse, RZ ;  /* 0x0000000259387210 */ /* 0x080fe20007f5e0ff */
[----:B------:R-:W5:Y:S01]  /*0800*/  LDG.E.U16 R22, [R22.64] ;  /* 0x0000000416167981 */ /* 0x000f62000c1e1500 */
[-C--:B------:R-:W-:Y:S02]  /*0810*/  LEA.HI.X.SX32 R51, R59, R3.reuse, 0x1, P5 ;  /* 0x000000033b337211 */ /* 0x080fe400028f0eff */
[-C--:B------:R-:W-:Y:S01]  /*0820*/  LEA.HI.X.SX32 R53, R63, R3.reuse, 0x1, P0 ;  /* 0x000000033f357211 */ /* 0x080fe200000f0eff */
[----:B------:R-:W5:Y:S01]  /*0830*/  LDG.E.U16 R54, [R54.64] ;  /* 0x0000000436367981 */ /* 0x000f62000c1e1500 */
[----:B------:R-:W-:Y:S02]  /*0840*/  IADD3 R62, P6, R91, R2, RZ ;  /* 0x000000025b3e7210 */ /* 0x000fe40007fde0ff */
[-C--:B------:R-:W-:Y:S01]  /*0850*/  LEA.HI.X.SX32 R49, R57, R3.reuse, 0x1, P4 ;  /* 0x0000000339317211 */ /* 0x080fe200020f0eff */
[----:B------:R-:W5:Y:S01]  /*0860*/  LDG.E.U16 R52, [R52.64] ;  /* 0x0000000434347981 */ /* 0x000f62000c1e1500 */
[----:B------:R-:W-:-:S02]  /*0870*/  LEA.HI.X.SX32 R59, R65, R3, 0x1, P3 ;  /* 0x00000003413b7211 */ /* 0x000fc400018f0eff */
[-C--:B------:R-:W-:Y:S01]  /*0880*/  IADD3 R60, P4, R93, R2.reuse, RZ ;  /* 0x000000025d3c7210 */ /* 0x080fe20007f9e0ff */
[----:B------:R-:W5:Y:S01]  /*0890*/  LDG.E.U16 R46, [R46.64] ;  /* 0x000000042e2e7981 */ /* 0x000f62000c1e1500 */
[----:B------:R-:W-:Y:S02]  /*08a0*/  IADD3 R64, P5, R95, R2, RZ ;  /* 0x000000025f407210 */ /* 0x000fe40007fbe0ff */
[-C--:B------:R-:W-:Y:S01]  /*08b0*/  LEA.HI.X.SX32 R57, R67, R3.reuse, 0x1, P2 ;  /* 0x0000000343397211 */ /* 0x080fe200010f0eff */
[----:B------:R0:W5:Y:S01]  /*08c0*/  LDG.E.U16 R2, [R2.64] ;  /* 0x0000000402027981 */ /* 0x000162000c1e1500 */
[-C--:B------:R-:W-:Y:S02]  /*08d0*/  LEA.HI.X.SX32 R63, R69, R3.reuse, 0x1, P6 ;  /* 0x00000003453f7211 */ /* 0x080fe400030f0eff */
[-C--:B------:R-:W-:Y:S01]  /*08e0*/  LEA.HI.X.SX32 R61, R71, R3.reuse, 0x1, P4 ;  /* 0x00000003473d7211 */ /* 0x080fe200020f0eff */
[----:B------:R-:W5:Y:S01]  /*08f0*/  LDG.E.U16 R58, [R58.64] ;  /* 0x000000043a3a7981 */ /* 0x000f62000c1e1500 */
[----:B------:R-:W-:-:S03]  /*0900*/  LEA.HI.X.SX32 R65, R73, R3, 0x1, P5 ;  /* 0x0000000349417211 */ /* 0x000fc600028f0eff */
[----:B------:R-:W5:Y:S04]  /*0910*/  LDG.E.U16 R56, [R56.64] ;  /* 0x0000000438387981 */ /* 0x000f68000c1e1500 */
        /* <DEDUP_REMOVED lines=8> */
[----:B------:R-:W5:Y:S01]  /*09a0*/  LDG.E.U16 R64, [R64.64] ;  /* 0x0000000440407981 */ /* 0x000f62000c1e1500 */
[----:B0-----:R-:W-:-:S04]  /*09b0*/  SHF.L.U32 R3, R66, 0x1, RZ ;  /* 0x0000000142037819 */ /* 0x001fc800000006ff */
[C---:B-1----:R-:W-:Y:S02]  /*09c0*/  LOP3.LUT R5, R3.reuse, 0x10, RZ, 0x3c, !PT ;  /* 0x0000001003057812 */ /* 0x042fe400078e3cff */
[C---:B------:R-:W-:Y:S02]  /*09d0*/  LOP3.LUT R7, R3.reuse, 0x20, RZ, 0x3c, !PT ;  /* 0x0000002003077812 */ /* 0x040fe400078e3cff */
[C---:B------:R-:W-:Y:S02]  /*09e0*/  LOP3.LUT R9, R3.reuse, 0x30, RZ, 0x3c, !PT ;  /* 0x0000003003097812 */ /* 0x040fe400078e3cff */
[----:B------:R-:W-:Y:S02]  /*09f0*/  LOP3.LUT R11, R3, 0x40, RZ, 0x3c, !PT ;  /* 0x00000040030b7812 */ /* 0x000fe400078e3cff */
[----:B------:R-:W-:-:S04]  /*0a00*/  MOV R0, 0x1 ;  /* 0x0000000100007802 */ /* 0x000fc80000000f00 */
[----:B------:R-:W-:Y:S01]  /*0a10*/  ISETP.LE.AND P0, PT, R0, c[0x0][0x1d0], PT ;  /* 0x0000740000007a0c */ /* 0x000fe20003f03270 */
[----:B------:R-:W-:Y:S01]  /*0a20*/  CS2R R66, SRZ ;  /* 0x0000000000427805 */ /* 0x000fe2000001ff00 */
[----:B------:R-:W-:Y:S02]  /*0a30*/  MOV R106, 0x3f800000 ;  /* 0x3f800000006a7802 */ /* 0x000fe40000000f00 */
[----:B------:R-:W-:Y:S02]  /*0a40*/  MOV R29, 0xff800000 ;  /* 0xff800000001d7802 */ /* 0x000fe40000000f00 */
[----:B------:R-:W-:Y:S02]  /*0a50*/  MOV R0, 0xff800000 ;  /* 0xff80000000007802 */ /* 0x000fe40000000f00 */
[----:B------:R-:W-:Y:S02]  /*0a60*/  MOV R105, 0x3f800000 ;  /* 0x3f80000000697802 */ /* 0x000fe40000000f00 */
[----:B------:R-:W-:-:S02]  /*0a70*/  MOV R104, 0x3f800000 ;  /* 0x3f80000000687802 */ /* 0x000fc40000000f00 */
[----:B------:R-:W-:Y:S02]  /*0a80*/  MOV R103, 0x3f800000 ;  /* 0x3f80000000677802 */ /* 0x000fe40000000f00 */
[C---:B------:R-:W-:Y:S01]  /*0a90*/  SHF.L.U32 R31, R68.reuse, 0x1, RZ ;  /* 0x00000001441f7819 */ /* 0x040fe200000006ff */
[----:B--2---:R-:W-:Y:S04]  /*0aa0*/  STS.U16 [R3+0x1000], R10 ;  /* 0x0010000a03007388 */ /* 0x004fe80000000400 */
[----:B---3--:R0:W-:Y:S04]  /*0ab0*/  STS.U16 [R3+0x2000], R14 ;  /* 0x0020000e03007388 */ /* 0x0081e80000000400 */
[----:B----4-:R1:W-:Y:S01]  /*0ac0*/  STS.U16 [R3+0x3000], R4 ;  /* 0x0030000403007388 */ /* 0x0103e20000000400 */
[----:B0-----:R-:W-:Y:S01]  /*0ad0*/  CS2R R14, SRZ ;  /* 0x00000000000e7805 */ /* 0x001fe2000001ff00 */
[----:B-1----:R-:W-:-:S02]  /*0ae0*/  SHF.L.U32 R4, R68, 0x3, RZ ;  /* 0x0000000344047819 */ /* 0x002fc400000006ff */
[----:B-----5:R-:W-:Y:S04]  /*0af0*/  STS.U16 [R3], R2 ;  /* 0x0000000203007388 */ /* 0x020fe80000000400 */
[----:B------:R-:W-:Y:S04]  /*0b00*/  STS.U16 [R5+0x200], R24 ;  /* 0x0002001805007388 */ /* 0x000fe80000000400 */
[----:B------:R-:W-:Y:S04]  /*0b10*/  STS.U16 [R5+0x1200], R34 ;  /* 0x0012002205007388 */ /* 0x000fe80000000400 */
[----:B------:R-:W-:Y:S04]  /*0b20*/  STS.U16 [R5+0x2200], R6 ;  /* 0x0022000605007388 */ /* 0x000fe80000000400 */
[----:B------:R0:W-:Y:S04]  /*0b30*/  STS.U16 [R5+0x3200], R54 ;  /* 0x0032003605007388 */ /* 0x0001e80000000400 */
[----:B------:R-:W-:Y:S04]  /*0b40*/  STS.U16 [R7+0x400], R26 ;  /* 0x0004001a07007388 */ /* 0x000fe80000000400 */
[----:B------:R-:W-:Y:S01]  /*0b50*/  STS.U16 [R7+0x1400], R36 ;  /* 0x0014002407007388 */ /* 0x000fe20000000400 */
[----:B0-----:R-:W-:-:S03]  /*0b60*/  LOP3.LUT R5, R3, 0x50, RZ, 0x3c, !PT ;  /* 0x0000005003057812 */ /* 0x001fc600078e3cff */
        /* <DEDUP_REMOVED lines=11> */
[----:B------:R-:W-:Y:S04]  /*0c20*/  STS.U16 [R11+0x3800], R56 ;  /* 0x003800380b007388 */ /* 0x000fe80000000400 */
[----:B------:R0:W-:Y:S04]  /*0c30*/  STS.U16 [R5+0xa00], R28 ;  /* 0x000a001c05007388 */ /* 0x0001e80000000400 */
[----:B------:R-:W-:Y:S04]  /*0c40*/  STS.U16 [R5+0x1a00], R40 ;  /* 0x001a002805007388 */ /* 0x000fe80000000400 */
[----:B------:R-:W-:Y:S04]  /*0c50*/  STS.U16 [R5+0x2a00], R46 ;  /* 0x002a002e05007388 */ /* 0x000fe80000000400 */
[----:B------:R-:W-:Y:S04]  /*0c60*/  STS.U16 [R5+0x3a00], R62 ;  /* 0x003a003e05007388 */ /* 0x000fe80000000400 */
[----:B------:R1:W-:Y:S04]  /*0c70*/  STS.U16 [R7+0xc00], R18 ;  /* 0x000c001207007388 */ /* 0x0003e80000000400 */
[----:B------:R-:W-:Y:S04]  /*0c80*/  STS.U16 [R7+0x1c00], R42 ;  /* 0x001c002a07007388 */ /* 0x000fe80000000400 */
[----:B------:R-:W-:Y:S04]  /*0c90*/  STS.U16 [R7+0x2c00], R48 ;  /* 0x002c003007007388 */ /* 0x000fe80000000400 */
[----:B------:R-:W-:Y:S04]  /*0ca0*/  STS.U16 [R7+0x3c00], R60 ;  /* 0x003c003c07007388 */ /* 0x000fe80000000400 */
[----:B------:R-:W-:Y:S04]  /*0cb0*/  STS.U16 [R9+0xe00], R32 ;  /* 0x000e002009007388 */ /* 0x000fe80000000400 */
[----:B------:R-:W-:Y:S01]  /*0cc0*/  STS.U16 [R9+0x2e00], R50 ;  /* 0x002e003209007388 */ /* 0x000fe20000000400 */
[----:B0-----:R-:W-:Y:S01]  /*0cd0*/  MOV R28, 0xff800000 ;  /* 0xff800000001c7802 */ /* 0x001fe20000000f00 */
[----:B------:R-:W-:Y:S01]  /*0ce0*/  CS2R R52, SRZ ;  /* 0x0000000000347805 */ /* 0x000fe2000001ff00 */
[----:B------:R-:W-:Y:S01]  /*0cf0*/  MOV R30, 0xff800000 ;  /* 0xff800000001e7802 */ /* 0x000fe20000000f00 */
[----:B------:R0:W-:Y:S01]  /*0d00*/  STS.U16 [R9+0x1e00], R44 ;  /* 0x001e002c09007388 */ /* 0x0001e20000000400 */
[----:B------:R-:W-:Y:S01]  /*0d10*/  CS2R R54, SRZ ;  /* 0x0000000000367805 */ /* 0x000fe2000001ff00 */
[----:B------:R-:W-:Y:S01]  /*0d20*/  CS2R R56, SRZ ;  /* 0x0000000000387805 */ /* 0x000fe2000001ff00 */
[----:B------:R-:W-:Y:S01]  /*0d30*/  CS2R R58, SRZ ;  /* 0x00000000003a7805 */ /* 0x000fe2000001ff00 */
[----:B------:R2:W-:Y:S01]  /*0d40*/  STS.U16 [R9+0x3e00], R64 ;  /* 0x003e004009007388 */ /* 0x0005e20000000400 */
[----:B------:R-:W-:Y:S01]  /*0d50*/  CS2R R16, SRZ ;  /* 0x0000000000107805 */ /* 0x000fe2000001ff00 */
[----:B-1----:R-:W-:Y:S01]  /*0d60*/  CS2R R18, SRZ ;  /* 0x0000000000127805 */ /* 0x002fe2000001ff00 */
[----:B------:R-:W-:Y:S01]  /*0d70*/  CS2R R12, SRZ ;  /* 0x00000000000c7805 */ /* 0x000fe2000001ff00 */
[----:B------:R-:W-:Y:S01]  /*0d80*/  CS2R R24, SRZ ;  /* 0x0000000000187805 */ /* 0x000fe2000001ff00 */
[----:B------:R-:W-:Y:S01]  /*0d90*/  CS2R R26, SRZ ;  /* 0x00000000001a7805 */ /* 0x000fe2000001ff00 */
[----:B------:R-:W-:Y:S01]  /*0da0*/  CS2R R20, SRZ ;  /* 0x0000000000147805 */ /* 0x000fe2000001ff00 */
[----:B------:R-:W-:Y:S01]  /*0db0*/  CS2R R22, SRZ ;  /* 0x0000000000167805 */ /* 0x000fe2000001ff00 */
[----:B0-----:R-:W-:Y:S01]  /*0dc0*/  CS2R R44, SRZ ;  /* 0x00000000002c7805 */ /* 0x001fe2000001ff00 */
[----:B------:R-:W-:Y:S01]  /*0dd0*/  CS2R R46, SRZ ;  /* 0x00000000002e7805 */ /* 0x000fe2000001ff00 */
[----:B--2---:R-:W-:Y:S01]  /*0de0*/  CS2R R64, SRZ ;  /* 0x0000000000407805 */ /* 0x004fe2000001ff00 */
[----:B------:R-:W-:Y:S05]  /*0df0*/  @!P0 BRA `(.L_x_0) ;  /* 0x00001c6000008947 */ /* 0x000fea0003800000 */
[----:B------:R-:W-:Y:S01]  /*0e00*/  LOP3.LUT R0, R68, 0x7, RZ, 0xc0, !PT ;  /* 0x0000000744007812 */ /* 0x000fe200078ec0ff */
[----:B------:R-:W-:Y:S01]  /*0e10*/  CS2R R52, SRZ ;  /* 0x0000000000347805 */ /* 0x000fe2000001ff00 */
[----:B------:R-:W-:Y:S01]  /*0e20*/  SHF.R.U32.HI R6, RZ, 0x2, R68 ;  /* 0x00000002ff067819 */ /* 0x000fe20000011644 */
[----:B------:R-:W-:Y:S01]  /*0e30*/  CS2R R54, SRZ ;  /* 0x0000000000367805 */ /* 0x000fe2000001ff00 */
[----:B------:R-:W-:Y:S01]  /*0e40*/  LOP3.LUT R2, R31, 0x10, RZ, 0xc0, !PT ;  /* 0x000000101f027812 */ /* 0x000fe200078ec0ff */
[----:B------:R-:W-:Y:S01]  /*0e50*/  CS2R R56, SRZ ;  /* 0x0000000000387805 */ /* 0x000fe2000001ff00 */
[----:B------:R-:W-:Y:S01]  /*0e60*/  LOP3.LUT R7, R4, 0x30, RZ, 0xc0, !PT ;  /* 0x0000003004077812 */ /* 0x000fe200078ec0ff */
[----:B------:R-:W-:Y:S01]  /*0e70*/  IMAD R4, R0, 0x210, RZ ;  /* 0x0000021000047824 */ /* 0x000fe200078e02ff */
[----:B------:R-:W-:Y:S01]  /*0e80*/  LOP3.LUT R6, R3, 0x30, R6, 0x78, !PT ;  /* 0x0000003003067812 */ /* 0x000fe200078e7806 */
[----:B------:R-:W-:Y:S01]  /*0e90*/  CS2R R58, SRZ ;  /* 0x00000000003a7805 */ /* 0x000fe2000001ff00 */
[--C-:B------:R-:W-:Y:S01]  /*0ea0*/  LOP3.LUT R5, R2, 0xe0, R68.reuse, 0xf8, !PT ;  /* 0x000000e002057812 */ /* 0x100fe200078ef844 */
[----:B------:R-:W-:Y:S01]  /*0eb0*/  IMAD R2, R70, c[0x0][0x1b0], RZ ;  /* 0x00006c0046027a24 */ /* 0x000fe200078e02ff */
[----:B------:R-:W-:Y:S01]  /*0ec0*/  LOP3.LUT R3, R68, 0x1f, RZ, 0xc0, !PT ;  /* 0x0000001f44037812 */ /* 0x000fe200078ec0ff */
[----:B------:R-:W-:Y:S01]  /*0ed0*/  CS2R R18, SRZ ;  /* 0x0000000000127805 */ /* 0x000fe2000001ff00 */
[----:B------:R-:W-:Y:S01]  /*0ee0*/  LOP3.LUT R13, R4, R5, RZ, 0x3c, !PT ;  /* 0x00000005040d7212 */ /* 0x000fe200078e3cff */
[----:B------:R-:W-:Y:S01]  /*0ef0*/  CS2R R64, SRZ ;  /* 0x0000000000407805 */ /* 0x000fe2000001ff00 */
[----:B------:R-:W-:Y:S01]  /*0f00*/  LEA R28, R0, R7, 0x6 ;  /* 0x00000007001c7211 */ /* 0x000fe200078e30ff */
[C---:B------:R-:W-:Y:S01]  /*0f10*/  IMAD R5, R3.reuse, c[0x0][0x1a8], RZ ;  /* 0x00006a0003057a24 */ /* 0x040fe200078e02ff */
[----:B------:R-:W-:Y:S01]  /*0f20*/  SHF.R.U32.HI R12, RZ, 0x5, R68 ;  /* 0x00000005ff0c7819 */ /* 0x000fe20000011644 */
[----:B------:R-:W-:Y:S01]  /*0f30*/  IMAD R9, R3, c[0x0][0x1b4], RZ ;  /* 0x00006d0003097a24 */ /* 0x000fe200078e02ff */
[----:B------:R-:W-:Y:S01]  /*0f40*/  SHF.L.U32 R3, R68, 0x8, RZ ;  /* 0x0000000844037819 */ /* 0x000fe200000006ff */
[----:B------:R-:W-:Y:S01]  /*0f50*/  IMAD R0, R70, c[0x0][0x1a0], RZ ;  /* 0x0000680046007a24 */ /* 0x000fe200078e02ff */
[C---:B------:R-:W-:Y:S01]  /*0f60*/  SHF.L.U32 R7, R5.reuse, 0x1, RZ ;  /* 0x0000000105077819 */ /* 0x040fe200000006ff */
[----:B------:R-:W-:Y:S01]  /*0f70*/  IMAD.HI R5, R5, 0x2, RZ ;  /* 0x0000000205057827 */ /* 0x000fe200078e02ff */
[----:B------:R-:W-:Y:S01]  /*0f80*/  LOP3.LUT R10, R3, 0x1000, RZ, 0xc0, !PT ;  /* 0x00001000030a7812 */ /* 0x000fe200078ec0ff */
[----:B------:R-:W-:Y:S01]  /*0f90*/  CS2R R66, SRZ ;  /* 0x0000000000427805 */ /* 0x000fe2000001ff00 */
[C---:B------:R-:W-:Y:S01]  /*0fa0*/  SHF.L.U32 R4, R0.reuse, 0x1, RZ ;  /* 0x0000000100047819 */ /* 0x040fe200000006ff */
[----:B------:R-:W-:Y:S01]  /*0fb0*/  IMAD.HI R0, R0, 0x2, RZ ;  /* 0x0000000200007827 */ /* 0x000fe200078e02ff */
[----:B------:R-:W-:Y:S01]  /*0fc0*/  SGXT.U32 R3, R12, 0x3 ;  /* 0x000000030c03781a */ /* 0x000fe20000000000 */
[----:B------:R-:W-:Y:S01]  /*0fd0*/  CS2R R24, SRZ ;  /* 0x0000000000187805 */ /* 0x000fe2000001ff00 */
[C---:B------:R-:W-:Y:S01]  /*0fe0*/  SHF.L.U32 R8, R2.reuse, 0x1, RZ ;  /* 0x0000000102087819 */ /* 0x040fe200000006ff */
[----:B------:R-:W-:Y:S01]  /*0ff0*/  CS2R R26, SRZ ;  /* 0x00000000001a7805 */ /* 0x000fe2000001ff00 */
[C---:B------:R-:W-:Y:S01]  /*1000*/  SHF.L.U32 R11, R9.reuse, 0x1, RZ ;  /* 0x00000001090b7819 */ /* 0x040fe200000006ff */
[----:B------:R-:W-:Y:S01]  /*1010*/  IMAD.HI R9, R9, 0x2, RZ ;  /* 0x0000000209097827 */ /* 0x000fe200078e02ff */
[----:B------:R-:W-:Y:S01]  /*1020*/  IADD3 R119, P0, P1, R7, c[0x0][0x168], R4 ;  /* 0x00005a0007777a10 */ /* 0x000fe2000791e004 */
[----:B------:R-:W-:Y:S01]  /*1030*/  CS2R R20, SRZ ;  /* 0x0000000000147805 */ /* 0x000fe2000001ff00 */
[----:B------:R-:W-:Y:S01]  /*1040*/  MOV R15, c[0x0][0x1a4] ;  /* 0x00006900000f7a02 */ /* 0x000fe20000000f00 */
[----:B------:R-:W-:Y:S01]  /*1050*/  IMAD R4, R3, c[0x0][0x1a4], RZ ;  /* 0x0000690003047a24 */ /* 0x000fe200078e02ff */
[----:B------:R-:W-:Y:S01]  /*1060*/  IADD3 R11, P2, P3, R11, c[0x0][0x170], R8 ;  /* 0x00005c000b0b7a10 */ /* 0x000fe20007b5e008 */
[----:B------:R-:W-:Y:S01]  /*1070*/  IMAD.HI R8, R2, 0x2, RZ ;  /* 0x0000000202087827 */ /* 0x000fe200078e02ff */
[----:B------:R-:W-:Y:S01]  /*1080*/  IADD3 R7, R10, R13, RZ ;  /* 0x0000000d0a077210 */ /* 0x000fe20007ffe0ff */
[----:B------:R-:W-:Y:S01]  /*1090*/  CS2R R22, SRZ ;  /* 0x0000000000167805 */ /* 0x000fe2000001ff00 */
[----:B------:R-:W-:Y:S01]  /*10a0*/  LEA R2, R15, R4, 0x3 ;  /* 0x000000040f027211 */ /* 0x000fe200078e18ff */
[----:B------:R-:W-:Y:S01]  /*10b0*/  IMAD R10, R3, c[0x0][0x1b8], RZ ;  /* 0x00006e00030a7a24 */ /* 0x000fe200078e02ff */
[----:B------:R-:W-:Y:S01]  /*10c0*/  MOV R17, c[0x0][0x1b8] ;  /* 0x00006e0000117a02 */ /* 0x000fe20000000f00 */
[----:B------:R-:W-:Y:S01]  /*10d0*/  CS2R R44, SRZ ;  /* 0x00000000002c7805 */ /* 0x000fe2000001ff00 */
[----:B------:R-:W-:Y:S01]  /*10e0*/  IADD3.X R13, R5, c[0x0][0x16c], R0, P0, P1 ;  /* 0x00005b00050d7a10 */ /* 0x000fe200007e2400 */
[----:B------:R-:W-:Y:S01]  /*10f0*/  CS2R R46, SRZ ;  /* 0x00000000002e7805 */ /* 0x000fe2000001ff00 */
[----:B------:R-:W-:-:S02]  /*1100*/  LEA R0, R15, R2, 0x3 ;  /* 0x000000020f007211 */ /* 0x000fc400078e18ff */
[----:B------:R-:W-:Y:S02]  /*1110*/  LEA R5, R17, R10, 0x3 ;  /* 0x0000000a11057211 */ /* 0x000fe400078e18ff */
[----:B------:R-:W-:Y:S02]  /*1120*/  IADD3.X R9, R9, c[0x0][0x174], R8, P2, P3 ;  /* 0x00005d0009097a10 */ /* 0x000fe400017e6408 */
[----:B------:R-:W-:Y:S02]  /*1130*/  LEA R3, R15, R0, 0x3 ;  /* 0x000000000f037211 */ /* 0x000fe400078e18ff */
[----:B------:R-:W-:Y:S01]  /*1140*/  LEA R120, P2, R0, R119, 0x1 ;  /* 0x0000007700787211 */ /* 0x000fe200078408ff */
[----:B------:R-:W-:Y:S01]  /*1150*/  CS2R R14, SRZ ;  /* 0x00000000000e7805 */ /* 0x000fe2000001ff00 */
[----:B------:R-:W-:Y:S02]  /*1160*/  LEA R8, R17, R5, 0x3 ;  /* 0x0000000511087211 */ /* 0x000fe400078e18ff */
[----:B------:R-:W-:-:S02]  /*1170*/  LEA R124, P0, R4, R119, 0x1 ;  /* 0x00000077047c7211 */ /* 0x000fc400078008ff */
[-C--:B------:R-:W-:Y:S02]  /*1180*/  LEA R122, P1, R2, R119.reuse, 0x1 ;  /* 0x00000077027a7211 */ /* 0x080fe400078208ff */
[----:B------:R-:W-:Y:S02]  /*1190*/  LEA R118, P3, R3, R119, 0x1 ;  /* 0x0000007703767211 */ /* 0x000fe400078608ff */
[-C--:B------:R-:W-:Y:S02]  /*11a0*/  LEA.HI.X.SX32 R121, R0, R13.reuse, 0x1, P2 ;  /* 0x0000000d00797211 */ /* 0x080fe400010f0eff */
[----:B------:R-:W-:Y:S02]  /*11b0*/  LEA R0, R17, R8, 0x3 ;  /* 0x0000000811007211 */ /* 0x000fe400078e18ff */
[-C--:B------:R-:W-:Y:S01]  /*11c0*/  LEA.HI.X.SX32 R125, R4, R13.reuse, 0x1, P0 ;  /* 0x0000000d047d7211 */ /* 0x080fe200000f0eff */
[----:B------:R-:W-:Y:S01]  /*11d0*/  CS2R R16, SRZ ;  /* 0x0000000000107805 */ /* 0x000fe2000001ff00 */
[----:B------:R-:W-:-:S02]  /*11e0*/  LEA.HI.X.SX32 R123, R2, R13, 0x1, P1 ;  /* 0x0000000d027b7211 */ /* 0x000fc400008f0eff */
[----:B------:R-:W-:Y:S02]  /*11f0*/  LEA.HI.X.SX32 R119, R3, R13, 0x1, P3 ;  /* 0x0000000d03777211 */ /* 0x000fe400018f0eff */
[-C--:B------:R-:W-:Y:S01]  /*1200*/  LEA R116, P0, R10, R11.reuse, 0x1 ;  /* 0x0000000b0a747211 */ /* 0x080fe200078008ff */
[----:B------:R-:W-:Y:S01]  /*1210*/  CS2R R12, SRZ ;  /* 0x00000000000c7805 */ /* 0x000fe2000001ff00 */
[-C--:B------:R-:W-:Y:S02]  /*1220*/  LEA R114, P1, R5, R11.reuse, 0x1 ;  /* 0x0000000b05727211 */ /* 0x080fe400078208ff */
[-C--:B------:R-:W-:Y:S02]  /*1230*/  LEA R110, P2, R8, R11.reuse, 0x1 ;  /* 0x0000000b086e7211 */ /* 0x080fe400078408ff */
[----:B------:R-:W-:Y:S02]  /*1240*/  LEA R108, P3, R0, R11, 0x1 ;  /* 0x0000000b006c7211 */ /* 0x000fe400078608ff */
[----:B------:R-:W-:-:S02]  /*1250*/  LEA.HI.X.SX32 R117, R10, R9, 0x1, P0 ;  /* 0x000000090a757211 */ /* 0x000fc400000f0eff */
[-C--:B------:R-:W-:Y:S02]  /*1260*/  LEA.HI.X.SX32 R115, R5, R9.reuse, 0x1, P1 ;  /* 0x0000000905737211 */ /* 0x080fe400008f0eff */
[-C--:B------:R-:W-:Y:S02]  /*1270*/  LEA.HI.X.SX32 R111, R8, R9.reuse, 0x1, P2 ;  /* 0x00000009086f7211 */ /* 0x080fe400010f0eff */
[----:B------:R-:W-:Y:S02]  /*1280*/  LEA.HI.X.SX32 R109, R0, R9, 0x1, P3 ;  /* 0x00000009006d7211 */ /* 0x000fe400018f0eff */
[----:B------:R-:W-:Y:S02]  /*1290*/  MOV R4, 0xff800000 ;  /* 0xff80000000047802 */ /* 0x000fe40000000f00 */
[----:B------:R-:W-:Y:S02]  /*12a0*/  MOV R106, 0x3f800000 ;  /* 0x3f800000006a7802 */ /* 0x000fe40000000f00 */
[----:B------:R-:W-:-:S02]  /*12b0*/  MOV R10, RZ ;  /* 0x000000ff000a7202 */ /* 0x000fc40000000f00 */
[----:B------:R-:W-:Y:S02]  /*12c0*/  MOV R5, RZ ;  /* 0x000000ff00057202 */ /* 0x000fe40000000f00 */
[----:B------:R-:W-:Y:S02]  /*12d0*/  MOV R98, RZ ;  /* 0x000000ff00627202 */ /* 0x000fe40000000f00 */
[----:B------:R-:W-:Y:S02]  /*12e0*/  MOV R105, 0x3f800000 ;  /* 0x3f80000000697802 */ /* 0x000fe40000000f00 */
[----:B------:R-:W-:Y:S02]  /*12f0*/  MOV R104, 0x3f800000 ;  /* 0x3f80000000687802 */ /* 0x000fe40000000f00 */
[----:B------:R-:W-:Y:S02]  /*1300*/  MOV R103, 0x3f800000 ;  /* 0x3f80000000677802 */ /* 0x000fe40000000f00 */
[----:B------:R-:W-:-:S02]  /*1310*/  MOV R3, 0xff800000 ;  /* 0xff80000000037802 */ /* 0x000fc40000000f00 */
[----:B------:R-:W-:Y:S02]  /*1320*/  MOV R11, 0xff800000 ;  /* 0xff800000000b7802 */ /* 0x000fe40000000f00 */
[----:B------:R-:W-:Y:S02]  /*1330*/  MOV R9, 0xff800000 ;  /* 0xff80000000097802 */ /* 0x000fe40000000f00 */
[----:B------:R-:W-:Y:S02]  /*1340*/  LOP3.LUT R0, R28, 0x30, R31, 0x78, !PT ;  /* 0x000000301c007812 */ /* 0x000fe400078e781f */
.L_x_2:
[----:B------:R-:W-:-:S04]  /*1350*/  IMAD.WIDE R28, R10, 0x2, R124 ;  /* 0x000000020a1c7825 */ /* 0x000fc800078e027c */
[C---:B------:R-:W-:Y:S02]  /*1360*/  IMAD.WIDE R30, R10.reuse, 0x2, R122 ;  /* 0x000000020a1e7825 */ /* 0x040fe400078e027a */
[----:B------:R-:W2:Y:S02]  /*1370*/  LDG.E.U16 R29, [R28.64] ;  /* 0x000000041c1d7981 */ /* 0x000ea4000c1e1500 */
[C---:B------:R-:W-:Y:S02]  /*1380*/  IMAD.WIDE R32, R10.reuse, 0x2, R120 ;  /* 0x000000020a207825 */ /* 0x040fe400078e0278 */
[----:B------:R-:W3:Y:S02]  /*1390*/  LDG.E.U16 R31, [R30.64] ;  /* 0x000000041e1f7981 */ /* 0x000ee4000c1e1500 */
[----:B------:R-:W-:Y:S02]  /*13a0*/  IMAD.WIDE R34, R10, 0x2, R118 ;  /* 0x000000020a227825 */ /* 0x000fe400078e0276 */
[----:B------:R-:W4:Y:S04]  /*13b0*/  LDG.E.U16 R33, [R32.64] ;  /* 0x0000000420217981 */ /* 0x000f28000c1e1500 */
[----:B------:R-:W5:Y:S04]  /*13c0*/  LDG.E.U16 R35, [R34.64] ;  /* 0x0000000422237981 */ /* 0x000f68000c1e1500 */
[----:B------:R-:W-:Y:S01]  /*13d0*/  BAR.SYNC.DEFER_BLOCKING 0x0 ;  /* 0x0000000000007b1d */ /* 0x000fe20000010000 */
[----:B------:R-:W-:-:S04]  /*13e0*/  IMAD.WIDE R68, R5, 0x2, R116 ;  /* 0x0000000205447825 */ /* 0x000fc800078e0274 */
[----:B------:R-:W-:-:S04]  /*13f0*/  IMAD.WIDE R70, R5, 0x2, R114 ;  /* 0x0000000205467825 */ /* 0x000fc800078e0272 */
[----:B------:R-:W-:-:S04]  /*1400*/  IMAD.WIDE R80, R5, 0x2, R110 ;  /* 0x0000000205507825 */ /* 0x000fc800078e026e */
[----:B------:R-:W-:Y:S01]  /*1410*/  IMAD.WIDE R82, R5, 0x2, R108 ;  /* 0x0000000205527825 */ /* 0x000fe200078e026c */
[----:B--2---:R-:W-:Y:S04]  /*1420*/  STS.U16 [R6+0x4000], R29 ;  /* 0x0040001d06007388 */ /* 0x004fe80000000400 */
[----:B---3--:R-:W-:Y:S04]  /*1430*/  STS.U16 [R6+0x4200], R31 ;  /* 0x0042001f06007388 */ /* 0x008fe80000000400 */
[----:B----4-:R-:W-:Y:S04]  /*1440*/  STS.U16 [R6+0x4400], R33 ;  /* 0x0044002106007388 */ /* 0x010fe80000000400 */
[----:B-----5:R-:W-:Y:S04]  /*1450*/  STS.U16 [R6+0x4600], R35 ;  /* 0x0046002306007388 */ /* 0x020fe80000000400 */
[----:B------:R-:W-:Y:S06]  /*1460*/  BAR.SYNC.DEFER_BLOCKING 0x0 ;  /* 0x0000000000007b1d */ /* 0x000fec0000010000 */
[----:B------:R0:W2:Y:S04]  /*1470*/  LDG.E.U16 R97, [R68.64] ;  /* 0x0000000444617981 */ /* 0x0000a8000c1e1500 */
[----:B------:R0:W3:Y:S04]  /*1480*/  LDG.E.U16 R96, [R70.64] ;  /* 0x0000000446607981 */ /* 0x0000e8000c1e1500 */
[----:B------:R1:W4:Y:S04]  /*1490*/  LDG.E.U16 R8, [R80.64] ;  /* 0x0000000450087981 */ /* 0x000328000c1e1500 */
[----:B------:R1:W5:Y:S04]  /*14a0*/  LDG.E.U16 R2, [R82.64] ;  /* 0x0000000452027981 */ /* 0x000368000c1e1500 */
[----:B------:R-:W-:Y:S04]  /*14b0*/  LDSM.16.MT88.4 R72, [R7] ;  /* 0x000000000748783b */ /* 0x000fe80000004200 */
[----:B------:R-:W1:Y:S04]  /*14c0*/  LDSM.16.M88.4 R48, [R0+0x4000] ;  /* 0x004000000030783b */ /* 0x000e680000000200 */
[----:B------:R-:W1:Y:S04]  /*14d0*/  LDSM.16.M88.4 R40, [R0+0x4200] ;  /* 0x004200000028783b */ /* 0x000e680000000200 */
[----:B------:R-:W1:Y:S04]  /*14e0*/  LDSM.16.M88.4 R36, [R0+0x4400] ;  /* 0x004400000024783b */ /* 0x000e680000000200 */
[----:B------:R-:W1:Y:S04]  /*14f0*/  LDSM.16.M88.4 R32, [R0+0x4600] ;  /* 0x004600000020783b */ /* 0x000e680000000200 */
[----:B------:R-:W1:Y:S04]  /*1500*/  LDSM.16.MT88.4 R60, [R7+0x2000] ;  /* 0x00200000073c783b */ /* 0x000e680000004200 */
[----:B------:R-:W1:Y:S04]  /*1510*/  LDSM.16.MT88.4 R28, [R7+0x100] ;  /* 0x00010000071c783b */ /* 0x000e680000004200 */
[----:B0-----:R-:W0:Y:S04]  /*1520*/  LDSM.16.MT88.4 R68, [R7+0x2100] ;  /* 0x002100000744783b */ /* 0x001e280000004200 */
[----:B------:R-:W-:Y:S01]  /*1530*/  BAR.SYNC.DEFER_BLOCKING 0x0 ;  /* 0x0000000000007b1d */ /* 0x000fe20000010000 */
[C---:B-1----:R-:W-:Y:S08]  /*1540*/  HMMA.16816.F32 R76, R72.reuse, R48, RZ ;  /* 0x00000030484c723c */ /* 0x042ff000000018ff */
[C---:B------:R-:W-:Y:S08]  /*1550*/  HMMA.16816.F32 R88, R72.reuse, R40, RZ ;  /* 0x000000284858723c */ /* 0x040ff000000018ff */
[C---:B------:R-:W-:Y:S08]  /*1560*/  HMMA.16816.F32 R92, R72.reuse, R36, RZ ;  /* 0x00000024485c723c */ /* 0x040ff000000018ff */
[----:B------:R-:W-:Y:S08]  /*1570*/  HMMA.16816.F32 R72, R72, R32, RZ ;  /* 0x000000204848723c */ /* 0x000ff000000018ff */
[C---:B------:R-:W-:Y:S08]  /*1580*/  HMMA.16816.F32 R76, R60.reuse, R50, R76 ;  /* 0x000000323c4c723c */ /* 0x040ff0000000184c */
[C---:B------:R-:W-:Y:S08]  /*1590*/  HMMA.16816.F32 R88, R60.reuse, R42, R88 ;  /* 0x0000002a3c58723c */ /* 0x040ff00000001858 */
[C---:B------:R-:W-:Y:S08]  /*15a0*/  HMMA.16816.F32 R92, R60.reuse, R38, R92 ;  /* 0x000000263c5c723c */ /* 0x040ff0000000185c */
[----:B------:R-:W-:Y:S08]  /*15b0*/  HMMA.16816.F32 R72, R60, R34, R72 ;  /* 0x000000223c48723c */ /* 0x000ff00000001848 */
[C---:B------:R-:W-:Y:S08]  /*15c0*/  HMMA.16816.F32 R80, R28.reuse, R48, RZ ;  /* 0x000000301c50723c */ /* 0x040ff000000018ff */
[C---:B------:R-:W-:Y:S08]  /*15d0*/  HMMA.16816.F32 R84, R28.reuse, R40, RZ ;  /* 0x000000281c54723c */ /* 0x040ff000000018ff */
[C---:B------:R-:W-:Y:S08]  /*15e0*/  HMMA.16816.F32 R60, R28.reuse, R36, RZ ;  /* 0x000000241c3c723c */ /* 0x040ff000000018ff */
[----:B------:R-:W-:Y:S07]  /*15f0*/  HMMA.16816.F32 R28, R28, R32, RZ ;  /* 0x000000201c1c723c */ /* 0x000fee00000018ff */
[----:B------:R-:W-:-:S02]  /*1600*/  FMUL R32, R76, c[0x0][0x188] ;  /* 0x000062004c207a20 */ /* 0x000fc40000400000 */
[----:B------:R-:W-:-:S05]  /*1610*/  FMUL R33, R77, c[0x0][0x188] ;  /* 0x000062004d217a20 */ /* 0x000fca0000400000 */
[----:B------:R-:W-:Y:S01]  /*1620*/  FMNMX R33, R32, R33, !PT ;  /* 0x0000002120217209 */ /* 0x000fe20007800000 */
[----:B------:R-:W-:-:S05]  /*1630*/  FMUL R32, R88, c[0x0][0x188] ;  /* 0x0000620058207a20 */ /* 0x000fca0000400000 */
[----:B------:R-:W-:Y:S01]  /*1640*/  FMNMX R33, R32, R33, !PT ;  /* 0x0000002120217209 */ /* 0x000fe20007800000 */
[----:B------:R-:W-:-:S05]  /*1650*/  FMUL R32, R89, c[0x0][0x188] ;  /* 0x0000620059207a20 */ /* 0x000fca0000400000 */
[----:B------:R-:W-:Y:S01]  /*1660*/  FMNMX R33, R32, R33, !PT ;  /* 0x0000002120217209 */ /* 0x000fe20007800000 */
[----:B------:R-:W-:-:S05]  /*1670*/  FMUL R32, R92, c[0x0][0x188] ;  /* 0x000062005c207a20 */ /* 0x000fca0000400000 */
[----:B------:R-:W-:Y:S01]  /*1680*/  FMNMX R33, R32, R33, !PT ;  /* 0x0000002120217209 */ /* 0x000fe20007800000 */
[----:B------:R-:W-:Y:S01]  /*1690*/  FMUL R32, R93, c[0x0][0x188] ;  /* 0x000062005d207a20 */ /* 0x000fe20000400000 */
[----:B0-----:R-:W-:Y:S01]  /*16a0*/  HMMA.16816.F32 R60, R68, R38, R60 ;  /* 0x00000026443c723c */ /* 0x001fe2000000183c */
[----:B------:R-:W-:-:S06]  /*16b0*/  FMUL R36, R72, c[0x0][0x188] ;  /* 0x0000620048247a20 */ /* 0x000fcc0000400000 */
[----:B------:R-:W-:Y:S01]  /*16c0*/  FMNMX R39, R32, R33, !PT ;  /* 0x0000002120277209 */ /* 0x000fe20007800000 */
[----:B------:R-:W-:Y:S02]  /*16d0*/  FMUL R32, R78, c[0x0][0x188] ;  /* 0x000062004e207a20 */ /* 0x000fe40000400000 */
[----:B------:R-:W-:Y:S01]  /*16e0*/  FMUL R33, R79, c[0x0][0x188] ;  /* 0x000062004f217a20 */ /* 0x000fe20000400000 */
[----:B------:R-:W-:-:S04]  /*16f0*/  FMNMX R36, R36, R39, !PT ;  /* 0x0000002724247209 */ /* 0x000fc80007800000 */
[----:B------:R-:W-:Y:S01]  /*1700*/  FMNMX R37, R32, R33, !PT ;  /* 0x0000002120257209 */ /* 0x000fe20007800000 */
[----:B------:R-:W-:Y:S02]  /*1710*/  FMUL R33, R73, c[0x0][0x188] ;  /* 0x0000620049217a20 */ /* 0x000fe40000400000 */
[----:B------:R-:W-:-:S03]  /*1720*/  FMUL R32, R90, c[0x0][0x188] ;  /* 0x000062005a207a20 */ /* 0x000fc60000400000 */
[----:B------:R-:W-:Y:S02]  /*1730*/  FMNMX R36, R33, R36, !PT ;  /* 0x0000002421247209 */ /* 0x000fe40007800000 */
[----:B------:R-:W-:Y:S01]  /*1740*/  FMNMX R37, R32, R37, !PT ;  /* 0x0000002520257209 */ /* 0x000fe20007800000 */
[----:B------:R-:W-:Y:S02]  /*1750*/  FMUL R32, R91, c[0x0][0x188] ;  /* 0x000062005b207a20 */ /* 0x000fe40000400000 */
[----:B------:R-:W0:Y:S03]  /*1760*/  SHFL.BFLY PT, R39, R36, 0x2, 0x1f ;  /* 0x0c401f0024277f89 */ /* 0x000e2600000e0000 */
[----:B------:R-:W-:Y:S01]  /*1770*/  FMNMX R37, R32, R37, !PT ;  /* 0x0000002520257209 */ /* 0x000fe20007800000 */
[----:B------:R-:W-:Y:S01]  /*1780*/  FMUL R32, R94, c[0x0][0x188] ;  /* 0x000062005e207a20 */ /* 0x000fe20000400000 */
[----:B------:R-:W-:Y:S04]  /*1790*/  HMMA.16816.F32 R80, R68, R50, R80 ;  /* 0x000000324450723c */ /* 0x000fe80000001850 */
[----:B------:R-:W-:Y:S01]  /*17a0*/  FMNMX R37, R32, R37, !PT ;  /* 0x0000002520257209 */ /* 0x000fe20007800000 */
[----:B------:R-:W-:-:S03]  /*17b0*/  FMUL R32, R95, c[0x0][0x188] ;  /* 0x000062005f207a20 */ /* 0x000fc60000400000 */
[----:B------:R-:W-:Y:S02]  /*17c0*/  HMMA.16816.F32 R84, R68, R42, R84 ;  /* 0x0000002a4454723c */ /* 0x000fe40000001854 */
[----:B------:R-:W-:Y:S01]  /*17d0*/  FMNMX R37, R32, R37, !PT ;  /* 0x0000002520257209 */ /* 0x000fe20007800000 */
[----:B------:R-:W-:-:S05]  /*17e0*/  FMUL R32, R74, c[0x0][0x188] ;  /* 0x000062004a207a20 */ /* 0x000fca0000400000 */
[----:B------:R-:W-:Y:S02]  /*17f0*/  FMNMX R38, R32, R37, !PT ;  /* 0x0000002520267209 */ /* 0x000fe40007800000 */
[----:B0-----:R-:W-:Y:S01]  /*1800*/  FMNMX R32, R36, R39, !PT ;  /* 0x0000002724207209 */ /* 0x001fe20007800000 */
[----:B------:R-:W-:Y:S04]  /*1810*/  HMMA.16816.F32 R68, R68, R34, R28 ;  /* 0x000000224444723c */ /* 0x000fe8000000181c */
[----:B------:R-:W0:Y:S01]  /*1820*/  SHFL.BFLY PT, R29, R32, 0x1, 0x1f ;  /* 0x0c201f00201d7f89 */ /* 0x000e2200000e0000 */
[----:B------:R-:W-:Y:S02]  /*1830*/  FMUL R33, R75, c[0x0][0x188] ;  /* 0x000062004b217a20 */ /* 0x000fe40000400000 */
[----:B------:R-:W-:-:S02]  /*1840*/  FMUL R30, R80, c[0x0][0x188] ;  /* 0x00006200501e7a20 */ /* 0x000fc40000400000 */
[----:B------:R-:W-:Y:S01]  /*1850*/  FMUL R31, R81, c[0x0][0x188] ;  /* 0x00006200511f7a20 */ /* 0x000fe20000400000 */
[----:B------:R-:W-:Y:S01]  /*1860*/  FMNMX R33, R33, R38, !PT ;  /* 0x0000002621217209 */ /* 0x000fe20007800000 */
[----:B------:R-:W-:Y:S02]  /*1870*/  FMUL R34, R82, c[0x0][0x188] ;  /* 0x0000620052227a20 */ /* 0x000fe40000400000 */
[----:B------:R-:W-:Y:S01]  /*1880*/  FMUL R35, R83, c[0x0][0x188] ;  /* 0x0000620053237a20 */ /* 0x000fe20000400000 */
[----:B------:R-:W-:Y:S01]  /*1890*/  FMNMX R37, R30, R31, !PT ;  /* 0x0000001f1e257209 */ /* 0x000fe20007800000 */
[----:B------:R-:W-:Y:S01]  /*18a0*/  FMUL R30, R84, c[0x0][0x188] ;  /* 0x00006200541e7a20 */ /* 0x000fe20000400000 */
[----:B------:R-:W1:Y:S01]  /*18b0*/  SHFL.BFLY PT, R28, R33, 0x2, 0x1f ;  /* 0x0c401f00211c7f89 */ /* 0x000e6200000e0000 */
[----:B------:R-:W-:Y:S01]  /*18c0*/  FMUL R36, R86, c[0x0][0x188] ;  /* 0x0000620056247a20 */ /* 0x000fe20000400000 */
[----:B------:R-:W-:Y:S01]  /*18d0*/  FMNMX R35, R34, R35, !PT ;  /* 0x0000002322237209 */ /* 0x000fe20007800000 */
[----:B------:R-:W-:Y:S01]  /*18e0*/  FMUL R31, R85, c[0x0][0x188] ;  /* 0x00006200551f7a20 */ /* 0x000fe20000400000 */
[----:B------:R-:W-:Y:S01]  /*18f0*/  FMNMX R38, R30, R37, !PT ;  /* 0x000000251e267209 */ /* 0x000fe20007800000 */
[----:B------:R-:W-:Y:S01]  /*1900*/  FMUL R34, R60, c[0x0][0x188] ;  /* 0x000062003c227a20 */ /* 0x000fe20000400000 */
[----:B------:R-:W-:-:S02]  /*1910*/  FMNMX R37, R36, R35, !PT ;  /* 0x0000002324257209 */ /* 0x000fc40007800000 */
[----:B------:R-:W-:Y:S01]  /*1920*/  FMNMX R35, R31, R38, !PT ;  /* 0x000000261f237209 */ /* 0x000fe20007800000 */
[----:B------:R-:W-:-:S03]  /*1930*/  FMUL R30, R87, c[0x0][0x188] ;  /* 0x00006200571e7a20 */ /* 0x000fc60000400000 */
[----:B------:R-:W-:Y:S01]  /*1940*/  FMNMX R34, R34, R35, !PT ;  /* 0x0000002322227209 */ /* 0x000fe20007800000 */
[----:B------:R-:W-:Y:S01]  /*1950*/  FMUL R31, R62, c[0x0][0x188] ;  /* 0x000062003e1f7a20 */ /* 0x000fe20000400000 */
[----:B0-----:R-:W-:Y:S01]  /*1960*/  FMNMX R35, R32, R29, !PT ;  /* 0x0000001d20237209 */ /* 0x001fe20007800000 */
[----:B------:R-:W-:Y:S01]  /*1970*/  FMUL R29, R61, c[0x0][0x188] ;  /* 0x000062003d1d7a20 */ /* 0x000fe20000400000 */
[----:B------:R-:W-:Y:S01]  /*1980*/  FMNMX R30, R30, R37, !PT ;  /* 0x000000251e1e7209 */ /* 0x000fe20007800000 */
[----:B------:R-:W-:-:S03]  /*1990*/  FMUL R32, R68, c[0x0][0x188] ;  /* 0x0000620044207a20 */ /* 0x000fc60000400000 */
[----:B------:R-:W-:Y:S01]  /*19a0*/  FMNMX R36, R31, R30, !PT ;  /* 0x0000001e1f247209 */ /* 0x000fe20007800000 */
[----:B------:R-:W-:Y:S01]  /*19b0*/  FMUL R31, R63, c[0x0][0x188] ;  /* 0x000062003f1f7a20 */ /* 0x000fe20000400000 */
[----:B------:R-:W-:-:S04]  /*19c0*/  FMNMX R29, R29, R34, !PT ;  /* 0x000000221d1d7209 */ /* 0x000fc80007800000 */
[----:B------:R-:W-:Y:S01]  /*19d0*/  FMNMX R32, R32, R29, !PT ;  /* 0x0000001d20207209 */ /* 0x000fe20007800000 */
[----:B------:R-:W-:Y:S01]  /*19e0*/  FMUL R29, R70, c[0x0][0x188] ;  /* 0x00006200461d7a20 */ /* 0x000fe20000400000 */
[----:B------:R-:W-:Y:S01]  /*19f0*/  FMNMX R36, R31, R36, !PT ;  /* 0x000000241f247209 */ /* 0x000fe20007800000 */
[----:B------:R-:W-:Y:S01]  /*1a00*/  FMUL R31, R69, c[0x0][0x188] ;  /* 0x00006200451f7a20 */ /* 0x000fe20000400000 */
[----:B-1----:R-:W-:Y:S01]  /*1a10*/  FMNMX R33, R33, R28, !PT ;  /* 0x0000001c21217209 */ /* 0x002fe20007800000 */
[----:B------:R-:W-:Y:S01]  /*1a20*/  FMUL R48, R71, c[0x0][0x188] ;  /* 0x0000620047307a20 */ /* 0x000fe20000400000 */
[----:B------:R-:W-:Y:S02]  /*1a30*/  FMNMX R29, R29, R36, !PT ;  /* 0x000000241d1d7209 */ /* 0x000fe40007800000 */
[----:B------:R-:W-:Y:S01]  /*1a40*/  FMNMX R31, R31, R32, !PT ;  /* 0x000000201f1f7209 */ /* 0x000fe20007800000 */
[----:B------:R-:W0:Y:S01]  /*1a50*/  SHFL.BFLY PT, R30, R33, 0x1, 0x1f ;  /* 0x0c201f00211e7f89 */ /* 0x000e2200000e0000 */
[----:B------:R-:W-:-:S02]  /*1a60*/  FMNMX R48, R48, R29, !PT ;  /* 0x0000001d30307209 */ /* 0x000fc40007800000 */
[----:B------:R-:W-:Y:S01]  /*1a70*/  FMNMX R28, R35, R4, !PT ;  /* 0x00000004231c7209 */ /* 0x000fe20007800000 */
[----:B------:R-:W1:Y:S04]  /*1a80*/  SHFL.BFLY PT, R32, R31, 0x2, 0x1f ;  /* 0x0c401f001f207f89 */ /* 0x000e6800000e0000 */
[----:B------:R-:W2:Y:S01]  /*1a90*/  SHFL.BFLY PT, R35, R48, 0x2, 0x1f ;  /* 0x0c401f0030237f89 */ /* 0x000ea200000e0000 */
[----:B0-----:R-:W-:-:S04]  /*1aa0*/  FMNMX R30, R33, R30, !PT ;  /* 0x0000001e211e7209 */ /* 0x001fc80007800000 */
[----:B------:R-:W-:Y:S02]  /*1ab0*/  FMNMX R29, R30, R3, !PT ;  /* 0x000000031e1d7209 */ /* 0x000fe40007800000 */
[----:B-1----:R-:W-:Y:S02]  /*1ac0*/  FMNMX R30, R31, R32, !PT ;  /* 0x000000201f1e7209 */ /* 0x002fe40007800000 */
[----:B--2---:R-:W-:Y:S01]  /*1ad0*/  FMNMX R48, R48, R35, !PT ;  /* 0x0000002330307209 */ /* 0x004fe20007800000 */
[----:B------:R-:W-:Y:S01]  /*1ae0*/  FADD R36, -R29, R3 ;  /* 0x000000031d247221 */ /* 0x000fe20000000100 */
[----:B------:R-:W-:Y:S04]  /*1af0*/  STS.U16 [R6+0x4000], R97 ;  /* 0x0040006106007388 */ /* 0x000fe80000000400 */
[----:B------:R-:W0:Y:S04]  /*1b00*/  SHFL.BFLY PT, R37, R30, 0x1, 0x1f ;  /* 0x0c201f001e257f89 */ /* 0x000e2800000e0000 */
[----:B---3--:R-:W-:Y:S04]  /*1b10*/  STS.U16 [R6+0x4200], R96 ;  /* 0x0042006006007388 */ /* 0x008fe80000000400 */
[----:B----4-:R0:W-:Y:S04]  /*1b20*/  STS.U16 [R6+0x4400], R8 ;  /* 0x0044000806007388 */ /* 0x0101e80000000400 */
[----:B-----5:R1:W-:Y:S04]  /*1b30*/  STS.U16 [R6+0x4600], R2 ;  /* 0x0046000206007388 */ /* 0x0203e80000000400 */
[----:B------:R-:W2:Y:S04]  /*1b40*/  SHFL.BFLY PT, R3, R48, 0x1, 0x1f ;  /* 0x0c201f0030037f89 */ /* 0x000ea800000e0000 */
[----:B------:R-:W-:Y:S01]  /*1b50*/  BAR.SYNC.DEFER_BLOCKING 0x0 ;  /* 0x0000000000007b1d */ /* 0x000fe20000010000 */
[----:B------:R-:W-:Y:S01]  /*1b60*/  FMUL R49, R36, 1.4426950216293334961 ;  /* 0x3fb8aa3b24317820 */ /* 0x000fe20000400000 */
[----:B0-----:R-:W-:-:S04]  /*1b70*/  FMNMX R8, R30, R37, !PT ;  /* 0x000000251e087209 */ /* 0x001fc80007800000 */
[----:B-1----:R0:W-:Y:S01]  /*1b80*/  MUFU.EX2 R2, R49 ;  /* 0x0000003100027308 */ /* 0x0021e20000000800 */
[--C-:B------:R-:W-:Y:S02]  /*1b90*/  FFMA R89, R89, c[0x0][0x188], -R28.reuse ;  /* 0x0000620059597a23 */ /* 0x100fe4000000081c */
[----:B------:R-:W-:Y:S02]  /*1ba0*/  FFMA R88, R88, c[0x0][0x188], -R28 ;  /* 0x0000620058587a23 */ /* 0x000fe4000000081c */
[----:B------:R-:W-:Y:S01]  /*1bb0*/  FMUL R89, R89, 1.4426950216293334961 ;  /* 0x3fb8aa3b59597820 */ /* 0x000fe20000400000 */
[----:B--2---:R-:W-:Y:S01]  /*1bc0*/  FMNMX R30, R48, R3, !PT ;  /* 0x00000003301e7209 */ /* 0x004fe20007800000 */
[----:B------:R-:W1:Y:S04]  /*1bd0*/  LDSM.16.M88.4 R32, [R0+0x4000] ;  /* 0x004000000020783b */ /* 0x000e680000000200 */
[----:B------:R-:W2:Y:S04]  /*1be0*/  LDSM.16.M88.4 R40, [R0+0x4200] ;  /* 0x004200000028783b */ /* 0x000ea80000000200 */
[----:B------:R-:W3:Y:S04]  /*1bf0*/  LDSM.16.M88.4 R36, [R0+0x4400] ;  /* 0x004400000024783b */ /* 0x000ee80000000200 */
[----:B0-----:R-:W0:Y:S01]  /*1c00*/  LDSM.16.M88.4 R48, [R0+0x4600] ;  /* 0x004600000030783b */ /* 0x001e220000000200 */
[----:B------:R-:W-:-:S02]  /*1c10*/  FADD R4, -R28, R4 ;  /* 0x000000041c047221 */ /* 0x000fc40000000100 */
[--C-:B------:R-:W-:Y:S02]  /*1c20*/  FFMA R79, R79, c[0x0][0x188], -R29.reuse ;  /* 0x000062004f4f7a23 */ /* 0x100fe4000000081d */
[--C-:B------:R-:W-:Y:S02]  /*1c30*/  FFMA R90, R90, c[0x0][0x188], -R29.reuse ;  /* 0x000062005a5a7a23 */ /* 0x100fe4000000081d */
[--C-:B------:R-:W-:Y:S01]  /*1c40*/  FFMA R91, R91, c[0x0][0x188], -R29.reuse ;  /* 0x000062005b5b7a23 */ /* 0x100fe2000000081d */
[----:B------:R-:W-:Y:S01]  /*1c50*/  FMNMX R8, R8, R11, !PT ;  /* 0x0000000b08087209 */ /* 0x000fe20007800000 */
[--C-:B------:R-:W-:Y:S01]  /*1c60*/  FFMA R76, R76, c[0x0][0x188], -R28.reuse ;  /* 0x000062004c4c7a23 */ /* 0x100fe2000000081c */
[----:B------:R4:W-:Y:S01]  /*1c70*/  MUFU.EX2 R101, R89 ;  /* 0x0000005900657308 */ /* 0x0009e20000000800 */
[----:B------:R-:W-:Y:S01]  /*1c80*/  FFMA R77, R77, c[0x0][0x188], -R28 ;  /* 0x000062004d4d7a23 */ /* 0x000fe2000000081c */
[----:B------:R-:W-:Y:S01]  /*1c90*/  FMNMX R30, R30, R9, !PT ;  /* 0x000000091e1e7209 */ /* 0x000fe20007800000 */
[----:B------:R-:W-:-:S02]  /*1ca0*/  FFMA R78, R78, c[0x0][0x188], -R29 ;  /* 0x000062004e4e7a23 */ /* 0x000fc4000000081d */
[----:B------:R-:W-:Y:S02]  /*1cb0*/  FMUL R102, R88, 1.4426950216293334961 ;  /* 0x3fb8aa3b58667820 */ /* 0x000fe40000400000 */
[----:B------:R-:W-:Y:S02]  /*1cc0*/  FMUL R4, R4, 1.4426950216293334961 ;  /* 0x3fb8aa3b04047820 */ /* 0x000fe40000400000 */
[----:B------:R-:W-:Y:S02]  /*1cd0*/  FMUL R31, R79, 1.4426950216293334961 ;  /* 0x3fb8aa3b4f1f7820 */ /* 0x000fe40000400000 */
[----:B------:R-:W-:Y:S02]  /*1ce0*/  FMUL R90, R90, 1.4426950216293334961 ;  /* 0x3fb8aa3b5a5a7820 */ /* 0x000fe40000400000 */
[----:B----4-:R-:W-:Y:S02]  /*1cf0*/  FMUL R89, R91, 1.4426950216293334961 ;  /* 0x3fb8aa3b5b597820 */ /* 0x010fe40000400000 */
[----:B------:R-:W-:-:S02]  /*1d00*/  FMUL R76, R76, 1.4426950216293334961 ;  /* 0x3fb8aa3b4c4c7820 */ /* 0x000fc40000400000 */
[----:B------:R-:W-:Y:S02]  /*1d10*/  FMUL R77, R77, 1.4426950216293334961 ;  /* 0x3fb8aa3b4d4d7820 */ /* 0x000fe40000400000 */
[----:B------:R-:W-:Y:S02]  /*1d20*/  FMUL R78, R78, 1.4426950216293334961 ;  /* 0x3fb8aa3b4e4e7820 */ /* 0x000fe40000400000 */
[--C-:B------:R-:W-:Y:S02]  /*1d30*/  FFMA R80, R80, c[0x0][0x188], -R8.reuse ;  /* 0x0000620050507a23 */ /* 0x100fe40000000808 */
[--C-:B------:R-:W-:Y:S02]  /*1d40*/  FFMA R81, R81, c[0x0][0x188], -R8.reuse ;  /* 0x0000620051517a23 */ /* 0x100fe40000000808 */
[--C-:B------:R-:W-:Y:S02]  /*1d50*/  FFMA R84, R84, c[0x0][0x188], -R8.reuse ;  /* 0x0000620054547a23 */ /* 0x100fe40000000808 */
[----:B------:R-:W-:-:S02]  /*1d60*/  FFMA R85, R85, c[0x0][0x188], -R8 ;  /* 0x0000620055557a23 */ /* 0x000fc40000000808 */
[----:B------:R-:W-:Y:S02]  /*1d70*/  FADD R3, -R8, R11 ;  /* 0x0000000b08037221 */ /* 0x000fe40000000100 */
[--C-:B------:R-:W-:Y:S02]  /*1d80*/  FFMA R82, R82, c[0x0][0x188], -R30.reuse ;  /* 0x0000620052527a23 */ /* 0x100fe4000000081e */
[----:B------:R-:W-:Y:S01]  /*1d90*/  FADD R9, -R30, R9 ;  /* 0x000000091e097221 */ /* 0x000fe20000000100 */
[----:B------:R-:W-:Y:S01]  /*1da0*/  MUFU.EX2 R100, R76 ;  /* 0x0000004c00647308 */ /* 0x000fe20000000800 */
[--C-:B------:R-:W-:Y:S02]  /*1db0*/  FFMA R83, R83, c[0x0][0x188], -R30.reuse ;  /* 0x0000620053537a23 */ /* 0x100fe4000000081e */
[--C-:B------:R-:W-:Y:S02]  /*1dc0*/  FFMA R86, R86, c[0x0][0x188], -R30.reuse ;  /* 0x0000620056567a23 */ /* 0x100fe4000000081e */
[----:B------:R-:W-:-:S02]  /*1dd0*/  FFMA R87, R87, c[0x0][0x188], -R30 ;  /* 0x0000620057577a23 */ /* 0x000fc4000000081e */
[----:B------:R-:W-:Y:S01]  /*1de0*/  FMUL R91, R80, 1.4426950216293334961 ;  /* 0x3fb8aa3b505b7820 */ /* 0x000fe20000400000 */
[----:B------:R-:W-:Y:S01]  /*1df0*/  MUFU.EX2 R99, R77 ;  /* 0x0000004d00637308 */ /* 0x000fe20000000800 */
[----:B------:R-:W-:Y:S02]  /*1e00*/  FMUL R96, R81, 1.4426950216293334961 ;  /* 0x3fb8aa3b51607820 */ /* 0x000fe40000400000 */
[----:B------:R-:W-:Y:S02]  /*1e10*/  FMUL R81, R84, 1.4426950216293334961 ;  /* 0x3fb8aa3b54517820 */ /* 0x000fe40000400000 */
[----:B------:R-:W-:-:S03]  /*1e20*/  FMUL R80, R85, 1.4426950216293334961 ;  /* 0x3fb8aa3b55507820 */ /* 0x000fc60000400000 */
[----:B------:R-:W-:Y:S01]  /*1e30*/  MUFU.EX2 R102, R102 ;  /* 0x0000006600667308 */ /* 0x000fe20000000800 */
[----:B------:R-:W-:Y:S02]  /*1e40*/  FMUL R3, R3, 1.4426950216293334961 ;  /* 0x3fb8aa3b03037820 */ /* 0x000fe40000400000 */
[----:B------:R-:W-:Y:S02]  /*1e50*/  FMUL R82, R82, 1.4426950216293334961 ;  /* 0x3fb8aa3b52527820 */ /* 0x000fe40000400000 */
[----:B------:R-:W-:-:S03]  /*1e60*/  FMUL R9, R9, 1.4426950216293334961 ;  /* 0x3fb8aa3b09097820 */ /* 0x000fc60000400000 */
[----:B------:R-:W4:Y:S01]  /*1e70*/  MUFU.EX2 R4, R4 ;  /* 0x0000000400047308 */ /* 0x000f220000000800 */
[----:B------:R-:W-:Y:S02]  /*1e80*/  FMUL R83, R83, 1.4426950216293334961 ;  /* 0x3fb8aa3b53537820 */ /* 0x000fe40000400000 */
[----:B------:R-:W-:-:S05]  /*1e90*/  FMUL R86, R86, 1.4426950216293334961 ;  /* 0x3fb8aa3b56567820 */ /* 0x000fca0000400000 */
[----:B------:R5:W-:Y:S01]  /*1ea0*/  MUFU.EX2 R88, R78 ;  /* 0x0000004e00587308 */ /* 0x000be20000000800 */
[----:B------:R-:W-:-:S07]  /*1eb0*/  FMUL R87, R87, 1.4426950216293334961 ;  /* 0x3fb8aa3b57577820 */ /* 0x000fce0000400000 */
[----:B------:R-:W0:Y:S08]  /*1ec0*/  MUFU.EX2 R31, R31 ;  /* 0x0000001f001f7308 */ /* 0x000e300000000800 */
[----:B------:R-:W-:Y:S08]  /*1ed0*/  MUFU.EX2 R90, R90 ;  /* 0x0000005a005a7308 */ /* 0x000ff00000000800 */
[----:B------:R-:W0:Y:S08]  /*1ee0*/  MUFU.EX2 R89, R89 ;  /* 0x0000005900597308 */ /* 0x000e300000000800 */
[----:B------:R-:W-:Y:S08]  /*1ef0*/  MUFU.EX2 R107, R82 ;  /* 0x00000052006b7308 */ /* 0x000ff00000000800 */
[----:B------:R-:W-:Y:S08]  /*1f00*/  MUFU.EX2 R91, R91 ;  /* 0x0000005b005b7308 */ /* 0x000ff00000000800 */
[----:B------:R-:W-:Y:S08]  /*1f10*/  MUFU.EX2 R96, R96 ;  /* 0x0000006000607308 */ /* 0x000ff00000000800 */
[----:B------:R-:W-:Y:S08]  /*1f20*/  MUFU.EX2 R81, R81 ;  /* 0x0000005100517308 */ /* 0x000ff00000000800 */
[----:B------:R-:W-:Y:S08]  /*1f30*/  MUFU.EX2 R80, R80 ;  /* 0x0000005000507308 */ /* 0x000ff00000000800 */
[----:B------:R-:W0:Y:S08]  /*1f40*/  MUFU.EX2 R3, R3 ;  /* 0x0000000300037308 */ /* 0x000e300000000800 */
[----:B------:R-:W-:Y:S08]  /*1f50*/  MUFU.EX2 R112, R83 ;  /* 0x0000005300707308 */ /* 0x000ff00000000800 */
[----:B------:R-:W-:Y:S08]  /*1f60*/  MUFU.EX2 R97, R86 ;  /* 0x0000005600617308 */ /* 0x000ff00000000800 */
[----:B------:R-:W1:Y:S08]  /*1f70*/  MUFU.EX2 R9, R9 ;  /* 0x0000000900097308 */ /* 0x000e700000000800 */
[----:B------:R-:W1:Y:S01]  /*1f80*/  MUFU.EX2 R82, R87 ;  /* 0x0000005700527308 */ /* 0x000e620000000800 */
[C---:B----4-:R-:W-:Y:S01]  /*1f90*/  FMUL R52, R4.reuse, R52 ;  /* 0x0000003404347220 */ /* 0x050fe20000400000 */
[----:B------:R-:W-:Y:S01]  /*1fa0*/  F2FP.PACK_AB R76, R99, R100 ;  /* 0x00000064634c723e */ /* 0x000fe200000000ff */
[----:B------:R-:W-:Y:S01]  /*1fb0*/  FMUL R53, R4, R53 ;  /* 0x0000003504357220 */ /* 0x000fe20000400000 */
[----:B-----5:R-:W-:Y:S01]  /*1fc0*/  F2FP.PACK_AB R78, R101, R102 ;  /* 0x00000066654e723e */ /* 0x020fe200000000ff */
[C---:B------:R-:W-:Y:S01]  /*1fd0*/  FMUL R54, R2.reuse, R54 ;  /* 0x0000003602367220 */ /* 0x040fe20000400000 */
[----:B0-----:R-:W-:Y:S01]  /*1fe0*/  F2FP.PACK_AB R77, R31, R88 ;  /* 0x000000581f4d723e */ /* 0x001fe200000000ff */
[----:B------:R-:W-:Y:S01]  /*1ff0*/  FMUL R55, R2, R55 ;  /* 0x0000003702377220 */ /* 0x000fe20000400000 */
[----:B------:R-:W-:Y:S01]  /*2000*/  F2FP.PACK_AB R79, R89, R90 ;  /* 0x0000005a594f723e */ /* 0x000fe200000000ff */
[----:B------:R-:W-:-:S02]  /*2010*/  FMUL R56, R4, R56 ;  /* 0x0000003804387220 */ /* 0x000fc40000400000 */
[----:B------:R-:W-:Y:S02]  /*2020*/  FMUL R57, R4, R57 ;  /* 0x0000003904397220 */ /* 0x000fe40000400000 */
[C---:B------:R-:W-:Y:S02]  /*2030*/  FMUL R58, R2.reuse, R58 ;  /* 0x0000003a023a7220 */ /* 0x040fe40000400000 */
[----:B------:R-:W-:Y:S02]  /*2040*/  FMUL R59, R2, R59 ;  /* 0x0000003b023b7220 */ /* 0x000fe40000400000 */
[C---:B------:R-:W-:Y:S02]  /*2050*/  FMUL R16, R4.reuse, R16 ;  /* 0x0000001004107220 */ /* 0x040fe40000400000 */
[----:B------:R-:W-:Y:S02]  /*2060*/  FMUL R17, R4, R17 ;  /* 0x0000001104117220 */ /* 0x000fe40000400000 */
[----:B------:R-:W-:-:S02]  /*2070*/  FMUL R18, R2, R18 ;  /* 0x0000001202127220 */ /* 0x000fc40000400000 */
[----:B------:R-:W-:Y:S02]  /*2080*/  FMUL R19, R2, R19 ;  /* 0x0000001302137220 */ /* 0x000fe40000400000 */
[----:B------:R-:W-:Y:S02]  /*2090*/  FMUL R64, R4, R64 ;  /* 0x0000004004407220 */ /* 0x000fe40000400000 */
[----:B------:R-:W-:Y:S02]  /*20a0*/  FMUL R66, R2, R66 ;  /* 0x0000004202427220 */ /* 0x000fe40000400000 */
[----:B------:R-:W-:Y:S02]  /*20b0*/  FMUL R65, R4, R65 ;  /* 0x0000004104417220 */ /* 0x000fe40000400000 */
[----:B------:R-:W-:Y:S01]  /*20c0*/  FMUL R67, R2, R67 ;  /* 0x0000004302437220 */ /* 0x000fe20000400000 */
[----:B-1----:R-:W-:Y:S01]  /*20d0*/  HMMA.16816.F32 R52, R76, R32, R52 ;  /* 0x000000204c34723c */ /* 0x002fe20000001834 */
[----:B------:R-:W-:-:S02]  /*20e0*/  FMUL R12, R3, R12 ;  /* 0x0000000c030c7220 */ /* 0x000fc40000400000 */
[----:B------:R-:W-:Y:S02]  /*20f0*/  FMUL R13, R3, R13 ;  /* 0x0000000d030d7220 */ /* 0x000fe40000400000 */
[C---:B------:R-:W-:Y:S02]  /*2100*/  FMUL R14, R9.reuse, R14 ;  /* 0x0000000e090e7220 */ /* 0x040fe40000400000 */
[----:B------:R-:W-:Y:S01]  /*2110*/  FMUL R15, R9, R15 ;  /* 0x0000000f090f7220 */ /* 0x000fe20000400000 */
[----:B--2---:R-:W-:Y:S01]  /*2120*/  HMMA.16816.F32 R56, R76, R40, R56 ;  /* 0x000000284c38723c */ /* 0x004fe20000001838 */
[----:B------:R-:W-:Y:S02]  /*2130*/  FFMA R72, R72, c[0x0][0x188], -R28 ;  /* 0x0000620048487a23 */ /* 0x000fe4000000081c */
[----:B------:R-:W-:-:S05]  /*2140*/  FFMA R11, R74, c[0x0][0x188], -R29 ;  /* 0x000062004a0b7a23 */ /* 0x000fca000000081d */
[----:B---3--:R-:W-:Y:S01]  /*2150*/  HMMA.16816.F32 R16, R76, R36, R16 ;  /* 0x000000244c10723c */ /* 0x008fe20000001810 */
[----:B------:R-:W-:-:S07]  /*2160*/  FFMA R92, R92, c[0x0][0x188], -R28 ;  /* 0x000062005c5c7a23 */ /* 0x000fce000000081c */
[----:B------:R-:W-:Y:S01]  /*2170*/  HMMA.16816.F32 R64, R76, R48, R64 ;  /* 0x000000304c40723c */ /* 0x000fe20000001840 */
[----:B------:R-:W-:-:S06]  /*2180*/  FFMA R60, R60, c[0x0][0x188], -R8 ;  /* 0x000062003c3c7a23 */ /* 0x000fcc0000000808 */
[----:B------:R-:W-:Y:S02]  /*2190*/  F2FP.PACK_AB R76, R96, R91 ;  /* 0x0000005b604c723e */ /* 0x000fe400000000ff */
[----:B------:R-:W-:Y:S02]  /*21a0*/  F2FP.PACK_AB R78, R80, R81 ;  /* 0x00000051504e723e */ /* 0x000fe400000000ff */
[----:B------:R-:W-:Y:S02]  /*21b0*/  F2FP.PACK_AB R77, R112, R107 ;  /* 0x0000006b704d723e */ /* 0x000fe400000000ff */
[----:B------:R-:W-:Y:S01]  /*21c0*/  F2FP.PACK_AB R79, R82, R97 ;  /* 0x00000061524f723e */ /* 0x000fe200000000ff */
[----:B------:R-:W-:Y:S02]  /*21d0*/  FFMA R94, R94, c[0x0][0x188], -R29 ;  /* 0x000062005e5e7a23 */ /* 0x000fe4000000081d */
[----:B------:R-:W-:Y:S02]  /*21e0*/  FMUL R72, R72, 1.4426950216293334961 ;  /* 0x3fb8aa3b48487820 */ /* 0x000fe40000400000 */
[----:B------:R-:W-:-:S02]  /*21f0*/  FFMA R62, R62, c[0x0][0x188], -R30 ;  /* 0x000062003e3e7a23 */ /* 0x000fc4000000081e */
[----:B------:R-:W-:Y:S01]  /*2200*/  HMMA.16816.F32 R12, R76, R32, R12 ;  /* 0x000000204c0c723c */ /* 0x000fe2000000180c */
[----:B------:R-:W-:Y:S02]  /*2210*/  FMUL R83, R92, 1.4426950216293334961 ;  /* 0x3fb8aa3b5c537820 */ /* 0x000fe40000400000 */
[----:B------:R-:W-:Y:S02]  /*2220*/  FFMA R93, R93, c[0x0][0x188], -R28 ;  /* 0x000062005d5d7a23 */ /* 0x000fe4000000081c */
[----:B------:R-:W-:Y:S02]  /*2230*/  FFMA R69, R69, c[0x0][0x188], -R8 ;  /* 0x0000620045457a23 */ /* 0x000fe40000000808 */
[----:B------:R-:W-:Y:S02]  /*2240*/  FMUL R32, R11, 1.4426950216293334961 ;  /* 0x3fb8aa3b0b207820 */ /* 0x000fe40000400000 */
[----:B------:R-:W-:Y:S02]  /*2250*/  FMUL R11, R60, 1.4426950216293334961 ;  /* 0x3fb8aa3b3c0b7820 */ /* 0x000fe40000400000 */
[----:B------:R-:W-:-:S02]  /*2260*/  FFMA R63, R63, c[0x0][0x188], -R30 ;  /* 0x000062003f3f7a23 */ /* 0x000fc4000000081e */
[----:B------:R-:W-:Y:S02]  /*2270*/  FMUL R86, R94, 1.4426950216293334961 ;  /* 0x3fb8aa3b5e567820 */ /* 0x000fe40000400000 */
[--C-:B------:R-:W-:Y:S01]  /*2280*/  FFMA R61, R61, c[0x0][0x188], -R8.reuse ;  /* 0x000062003d3d7a23 */ /* 0x100fe20000000808 */
[----:B------:R-:W-:Y:S01]  /*2290*/  MUFU.EX2 R85, R72 ;  /* 0x0000004800557308 */ /* 0x000fe20000000800 */
[----:B------:R-:W-:Y:S02]  /*22a0*/  FMUL R62, R62, 1.4426950216293334961 ;  /* 0x3fb8aa3b3e3e7820 */ /* 0x000fe40000400000 */
[----:B------:R-:W-:Y:S02]  /*22b0*/  FADD R88, R88, R31 ;  /* 0x0000001f58587221 */ /* 0x000fe40000000000 */
[----:B------:R-:W-:Y:S02]  /*22c0*/  FFMA R95, R95, c[0x0][0x188], -R29 ;  /* 0x000062005f5f7a23 */ /* 0x000fe4000000081d */
[----:B------:R-:W-:Y:S01]  /*22d0*/  FMUL R84, R93, 1.4426950216293334961 ;  /* 0x3fb8aa3b5d547820 */ /* 0x000fe20000400000 */
[----:B------:R0:W-:Y:S01]  /*22e0*/  MUFU.EX2 R72, R32 ;  /* 0x0000002000487308 */ /* 0x0001e20000000800 */
[----:B------:R-:W-:-:S02]  /*22f0*/  FFMA R31, R68, c[0x0][0x188], -R8 ;  /* 0x00006200441f7a23 */ /* 0x000fc40000000808 */
[----:B------:R-:W-:Y:S02]  /*2300*/  FMUL R33, R63, 1.4426950216293334961 ;  /* 0x3fb8aa3b3f217820 */ /* 0x000fe40000400000 */
[----:B------:R-:W-:Y:S02]  /*2310*/  FMUL R61, R61, 1.4426950216293334961 ;  /* 0x3fb8aa3b3d3d7820 */ /* 0x000fe40000400000 */
[----:B------:R-:W-:Y:S01]  /*2320*/  FFMA R70, R70, c[0x0][0x188], -R30 ;  /* 0x0000620046467a23 */ /* 0x000fe2000000081e */
[----:B------:R-:W1:Y:S01]  /*2330*/  MUFU.EX2 R83, R83 ;  /* 0x0000005300537308 */ /* 0x000e620000000800 */
[----:B0-----:R-:W-:Y:S02]  /*2340*/  FMUL R32, R69, 1.4426950216293334961 ;  /* 0x3fb8aa3b45207820 */ /* 0x001fe40000400000 */
[----:B------:R-:W-:Y:S02]  /*2350*/  FMUL R95, R95, 1.4426950216293334961 ;  /* 0x3fb8aa3b5f5f7820 */ /* 0x000fe40000400000 */
[----:B------:R-:W-:-:S03]  /*2360*/  FMUL R31, R31, 1.4426950216293334961 ;  /* 0x3fb8aa3b1f1f7820 */ /* 0x000fc60000400000 */
[----:B------:R-:W0:Y:S01]  /*2370*/  MUFU.EX2 R11, R11 ;  /* 0x0000000b000b7308 */ /* 0x000e220000000800 */
[----:B------:R-:W-:Y:S02]  /*2380*/  FFMA R73, R73, c[0x0][0x188], -R28 ;  /* 0x0000620049497a23 */ /* 0x000fe4000000081c */
[----:B------:R-:W-:-:S05]  /*2390*/  FADD R99, R100, R99 ;  /* 0x0000006364637221 */ /* 0x000fca0000000000 */
[----:B------:R-:W2:Y:S01]  /*23a0*/  MUFU.EX2 R69, R62 ;  /* 0x0000003e00457308 */ /* 0x000ea20000000800 */
[----:B------:R-:W-:Y:S02]  /*23b0*/  FADD R96, R91, R96 ;  /* 0x000000605b607221 */ /* 0x000fe40000000000 */
[----:B------:R-:W-:Y:S02]  /*23c0*/  FADD R112, R107, R112 ;  /* 0x000000706b707221 */ /* 0x000fe40000000000 */
[----:B------:R-:W-:-:S03]  /*23d0*/  FMUL R70, R70, 1.4426950216293334961 ;  /* 0x3fb8aa3b46467820 */ /* 0x000fc60000400000 */
[----:B------:R-:W3:Y:S01]  /*23e0*/  MUFU.EX2 R86, R86 ;  /* 0x0000005600567308 */ /* 0x000ee20000000800 */
[C---:B------:R-:W-:Y:S02]  /*23f0*/  FMUL R24, R3.reuse, R24 ;  /* 0x0000001803187220 */ /* 0x040fe40000400000 */
[----:B------:R-:W-:Y:S02]  /*2400*/  FMUL R25, R3, R25 ;  /* 0x0000001903197220 */ /* 0x000fe40000400000 */
[C---:B------:R-:W-:Y:S02]  /*2410*/  FMUL R26, R9.reuse, R26 ;  /* 0x0000001a091a7220 */ /* 0x040fe40000400000 */
[----:B------:R-:W-:Y:S01]  /*2420*/  FMUL R27, R9, R27 ;  /* 0x0000001b091b7220 */ /* 0x000fe20000400000 */
[----:B------:R4:W-:Y:S01]  /*2430*/  MUFU.EX2 R68, R61 ;  /* 0x0000003d00447308 */ /* 0x0009e20000000800 */
[----:B------:R-:W-:Y:S02]  /*2440*/  FFMA R75, R75, c[0x0][0x188], -R29 ;  /* 0x000062004b4b7a23 */ /* 0x000fe4000000081d */
[----:B------:R-:W-:-:S05]  /*2450*/  FMUL R73, R73, 1.4426950216293334961 ;  /* 0x3fb8aa3b49497820 */ /* 0x000fca0000400000 */
[----:B------:R-:W5:Y:S01]  /*2460*/  MUFU.EX2 R84, R84 ;  /* 0x0000005400547308 */ /* 0x000f620000000800 */
[----:B----4-:R-:W-:Y:S02]  /*2470*/  FFMA R61, R71, c[0x0][0x188], -R30 ;  /* 0x00006200473d7a23 */ /* 0x010fe4000000081e */
[----:B------:R-:W-:-:S05]  /*2480*/  FADD R60, R102, R99 ;  /* 0x00000063663c7221 */ /* 0x000fca0000000000 */
[----:B------:R-:W4:Y:S01]  /*2490*/  MUFU.EX2 R33, R33 ;  /* 0x0000002100217308 */ /* 0x000f220000000800 */
[----:B------:R-:W-:Y:S02]  /*24a0*/  FADD R81, R81, R96 ;  /* 0x0000006051517221 */ /* 0x000fe40000000000 */
[----:B------:R-:W-:Y:S02]  /*24b0*/  FADD R97, R97, R112 ;  /* 0x0000007061617221 */ /* 0x000fe40000000000 */
[----:B------:R-:W-:-:S03]  /*24c0*/  FMUL R61, R61, 1.4426950216293334961 ;  /* 0x3fb8aa3b3d3d7820 */ /* 0x000fc60000400000 */
[----:B------:R-:W0:Y:S01]  /*24d0*/  MUFU.EX2 R74, R95 ;  /* 0x0000005f004a7308 */ /* 0x000e220000000800 */
[----:B------:R-:W-:Y:S02]  /*24e0*/  FMUL R75, R75, 1.4426950216293334961 ;  /* 0x3fb8aa3b4b4b7820 */ /* 0x000fe40000400000 */
[----:B------:R-:W-:Y:S01]  /*24f0*/  FADD R88, R90, R88 ;  /* 0x000000585a587221 */ /* 0x000fe20000000000 */
[----:B------:R-:W-:Y:S04]  /*2500*/  HMMA.16816.F32 R24, R76, R40, R24 ;  /* 0x000000284c18723c */ /* 0x000fe80000001818 */
[----:B------:R-:W0:Y:S01]  /*2510*/  MUFU.EX2 R31, R31 ;  /* 0x0000001f001f7308 */ /* 0x000e220000000800 */
[----:B------:R-:W-:Y:S02]  /*2520*/  FADD R60, R101, R60 ;  /* 0x0000003c653c7221 */ /* 0x000fe40000000000 */
[----:B------:R-:W-:-:S05]  /*2530*/  FADD R80, R80, R81 ;  /* 0x0000005150507221 */ /* 0x000fca0000000000 */
[----:B------:R-:W2:Y:S01]  /*2540*/  MUFU.EX2 R71, R70 ;  /* 0x0000004600477308 */ /* 0x000ea20000000800 */
[----:B------:R-:W-:Y:S02]  /*2550*/  FADD R82, R82, R97 ;  /* 0x0000006152527221 */ /* 0x000fe40000000000 */
[----:B------:R-:W-:-:S05]  /*2560*/  FADD R89, R89, R88 ;  /* 0x0000005859597221 */ /* 0x000fca0000000000 */
[----:B------:R-:W4:Y:S01]  /*2570*/  MUFU.EX2 R87, R73 ;  /* 0x0000004900577308 */ /* 0x000f220000000800 */
[----:B-1----:R-:W-:Y:S02]  /*2580*/  FADD R41, R83, R60 ;  /* 0x0000003c53297221 */ /* 0x002fe40000000000 */
[----:B0-----:R-:W-:-:S05]  /*2590*/  FADD R63, R11, R80 ;  /* 0x000000500b3f7221 */ /* 0x001fca0000000000 */
[----:B------:R-:W0:Y:S01]  /*25a0*/  MUFU.EX2 R32, R32 ;  /* 0x0000002000207308 */ /* 0x000e220000000800 */
[----:B--2---:R-:W-:Y:S02]  /*25b0*/  FADD R82, R69, R82 ;  /* 0x0000005245527221 */ /* 0x004fe40000000000 */
[----:B---3--:R-:W-:-:S05]  /*25c0*/  FADD R89, R86, R89 ;  /* 0x0000005956597221 */ /* 0x008fca0000000000 */
[----:B------:R-:W1:Y:S01]  /*25d0*/  MUFU.EX2 R40, R61 ;  /* 0x0000003d00287308 */ /* 0x000e620000000800 */
[----:B-----5:R-:W-:-:S07]  /*25e0*/  FADD R60, R84, R41 ;  /* 0x00000029543c7221 */ /* 0x020fce0000000000 */
[----:B------:R2:W3:Y:S01]  /*25f0*/  MUFU.EX2 R73, R75 ;  /* 0x0000004b00497308 */ /* 0x0004e20000000800 */
[----:B------:R-:W-:Y:S02]  /*2600*/  FADD R62, R68, R63 ;  /* 0x0000003f443e7221 */ /* 0x000fe40000000000 */
[----:B----4-:R-:W-:Y:S02]  /*2610*/  FADD R82, R33, R82 ;  /* 0x0000005221527221 */ /* 0x010fe40000000000 */
[----:B------:R-:W-:Y:S02]  /*2620*/  FADD R89, R74, R89 ;  /* 0x000000594a597221 */ /* 0x000fe40000000000 */
[----:B------:R-:W-:Y:S02]  /*2630*/  FADD R60, R85, R60 ;  /* 0x0000003c553c7221 */ /* 0x000fe40000000000 */
[----:B--2---:R-:W-:Y:S02]  /*2640*/  FADD R75, R31, R62 ;  /* 0x0000003e1f4b7221 */ /* 0x004fe40000000000 */
[----:B------:R-:W-:-:S02]  /*2650*/  FADD R61, R71, R82 ;  /* 0x00000052473d7221 */ /* 0x000fc40000000000 */
[C---:B------:R-:W-:Y:S02]  /*2660*/  FMUL R20, R3.reuse, R20 ;  /* 0x0000001403147220 */ /* 0x040fe40000400000 */
[----:B------:R-:W-:Y:S02]  /*2670*/  FMUL R21, R3, R21 ;  /* 0x0000001503157220 */ /* 0x000fe40000400000 */
[C---:B------:R-:W-:Y:S02]  /*2680*/  FMUL R22, R9.reuse, R22 ;  /* 0x0000001609167220 */ /* 0x040fe40000400000 */
[----:B------:R-:W-:Y:S02]  /*2690*/  FMUL R23, R9, R23 ;  /* 0x0000001709177220 */ /* 0x000fe40000400000 */
[----:B------:R-:W-:Y:S02]  /*26a0*/  FADD R70, R72, R89 ;  /* 0x0000005948467221 */ /* 0x000fe40000000000 */
[----:B------:R-:W-:-:S02]  /*26b0*/  FADD R41, R87, R60 ;  /* 0x0000003c57297221 */ /* 0x000fc40000000000 */
[----:B0-----:R-:W-:Y:S02]  /*26c0*/  FADD R75, R32, R75 ;  /* 0x0000004b204b7221 */ /* 0x001fe40000000000 */
[----:B-1----:R-:W-:Y:S02]  /*26d0*/  FADD R80, R40, R61 ;  /* 0x0000003d28507221 */ /* 0x002fe40000000000 */
[----:B---3--:R-:W-:Y:S01]  /*26e0*/  FADD R70, R73, R70 ;  /* 0x0000004649467221 */ /* 0x008fe20000000000 */
[----:B------:R-:W-:Y:S01]  /*26f0*/  HMMA.16816.F32 R20, R76, R36, R20 ;  /* 0x000000244c14723c */ /* 0x000fe20000001814 */
[----:B------:R-:W0:Y:S04]  /*2700*/  SHFL.BFLY PT, R36, R41, 0x2, 0x1f ;  /* 0x0c401f0029247f89 */ /* 0x000e2800000e0000 */
[----:B------:R-:W1:Y:S04]  /*2710*/  SHFL.BFLY PT, R81, R75, 0x2, 0x1f ;  /* 0x0c401f004b517f89 */ /* 0x000e6800000e0000 */
[----:B------:R-:W2:Y:S04]  /*2720*/  SHFL.BFLY PT, R82, R80, 0x2, 0x1f ;  /* 0x0c401f0050527f89 */ /* 0x000ea800000e0000 */
[----:B------:R-:W3:Y:S01]  /*2730*/  SHFL.BFLY PT, R37, R70, 0x2, 0x1f ;  /* 0x0c401f0046257f89 */ /* 0x000ee200000e0000 */
[----:B------:R-:W-:-:S02]  /*2740*/  FMUL R44, R3, R44 ;  /* 0x0000002c032c7220 */ /* 0x000fc40000400000 */
[----:B------:R-:W-:Y:S02]  /*2750*/  FMUL R46, R9, R46 ;  /* 0x0000002e092e7220 */ /* 0x000fe40000400000 */
[----:B------:R-:W-:Y:S02]  /*2760*/  FMUL R45, R3, R45 ;  /* 0x0000002d032d7220 */ /* 0x000fe40000400000 */
[----:B------:R-:W-:Y:S01]  /*2770*/  FMUL R47, R9, R47 ;  /* 0x0000002f092f7220 */ /* 0x000fe20000400000 */
[----:B------:R-:W-:Y:S01]  /*2780*/  F2FP.PACK_AB R68, R68, R11 ;  /* 0x0000000b4444723e */ /* 0x000fe200000000ff */
[----:B0-----:R-:W-:Y:S02]  /*2790*/  FADD R36, R41, R36 ;  /* 0x0000002429247221 */ /* 0x001fe40000000000 */
[----:B-1----:R-:W-:Y:S02]  /*27a0*/  FADD R81, R75, R81 ;  /* 0x000000514b517221 */ /* 0x002fe40000000000 */
[----:B--2---:R-:W-:Y:S01]  /*27b0*/  FADD R82, R80, R82 ;  /* 0x0000005250527221 */ /* 0x004fe20000000000 */
[----:B------:R-:W-:Y:S01]  /*27c0*/  HMMA.16816.F32 R44, R76, R48, R44 ;  /* 0x000000304c2c723c */ /* 0x000fe2000000182c */
[----:B---3--:R-:W-:Y:S01]  /*27d0*/  FADD R37, R70, R37 ;  /* 0x0000002546257221 */ /* 0x008fe20000000000 */
[----:B------:R-:W-:Y:S01]  /*27e0*/  F2FP.PACK_AB R70, R32, R31 ;  /* 0x0000001f2046723e */ /* 0x000fe200000000ff */
[----:B------:R-:W0:Y:S01]  /*27f0*/  SHFL.BFLY PT, R11, R36, 0x1, 0x1f ;  /* 0x0c201f00240b7f89 */ /* 0x000e2200000e0000 */
[----:B------:R-:W-:-:S03]  /*2800*/  F2FP.PACK_AB R63, R73, R72 ;  /* 0x00000048493f723e */ /* 0x000fc600000000ff */
[----:B------:R-:W1:Y:S04]  /*2810*/  SHFL.BFLY PT, R48, R81, 0x1, 0x1f ;  /* 0x0c201f0051307f89 */ /* 0x000e6800000e0000 */
[----:B------:R-:W2:Y:S04]  /*2820*/  SHFL.BFLY PT, R31, R82, 0x1, 0x1f ;  /* 0x0c201f00521f7f89 */ /* 0x000ea800000e0000 */
[----:B------:R-:W3:Y:S01]  /*2830*/  SHFL.BFLY PT, R72, R37, 0x1, 0x1f ;  /* 0x0c201f0025487f89 */ /* 0x000ee200000e0000 */
[----:B------:R-:W-:-:S04]  /*2840*/  IADD3 R98, R98, 0x20, RZ ;  /* 0x0000002062627810 */ /* 0x000fc80007ffe0ff */
[----:B------:R-:W-:Y:S02]  /*2850*/  ISETP.GE.AND P0, PT, R98, c[0x0][0x1d0], PT ;  /* 0x0000740062007a0c */ /* 0x000fe40003f06270 */
[----:B------:R-:W-:Y:S02]  /*2860*/  F2FP.PACK_AB R60, R84, R83 ;  /* 0x00000053543c723e */ /* 0x000fe400000000ff */
[----:B------:R-:W-:Y:S02]  /*2870*/  F2FP.PACK_AB R62, R87, R85 ;  /* 0x00000055573e723e */ /* 0x000fe400000000ff */
[----:B------:R-:W-:Y:S02]  /*2880*/  F2FP.PACK_AB R61, R74, R86 ;  /* 0x000000564a3d723e */ /* 0x000fe400000000ff */
[----:B------:R-:W-:Y:S02]  /*2890*/  F2FP.PACK_AB R69, R33, R69 ;  /* 0x000000452145723e */ /* 0x000fe400000000ff */
[----:B------:R-:W-:Y:S01]  /*28a0*/  F2FP.PACK_AB R71, R40, R71 ;  /* 0x000000472847723e */ /* 0x000fe200000000ff */
[----:B0-----:R-:W-:Y:S01]  /*28b0*/  FADD R11, R36, R11 ;  /* 0x0000000b240b7221 */ /* 0x001fe20000000000 */
[----:B------:R-:W-:Y:S01]  /*28c0*/  MOV R32, 0x20 ;  /* 0x0000002000207802 */ /* 0x000fe20000000f00 */
[----:B-1----:R-:W-:-:S02]  /*28d0*/  FADD R48, R81, R48 ;  /* 0x0000003051307221 */ /* 0x002fc40000000000 */
[----:B--2---:R-:W-:Y:S01]  /*28e0*/  FADD R82, R82, R31 ;  /* 0x0000001f52527221 */ /* 0x004fe20000000000 */
[----:B------:R-:W-:Y:S01]  /*28f0*/  HMMA.16816.F32 R52, R60, R34, R52 ;  /* 0x000000223c34723c */ /* 0x000fe20000001834 */
[----:B---3--:R-:W-:Y:S02]  /*2900*/  FADD R72, R37, R72 ;  /* 0x0000004825487221 */ /* 0x008fe40000000000 */
[----:B------:R-:W-:-:S05]  /*2910*/  FFMA R106, R4, R106, R11 ;  /* 0x0000006a046a7223 */ /* 0x000fca000000000b */
[----:B------:R-:W-:Y:S01]  /*2920*/  HMMA.16816.F32 R56, R60, R42, R56 ;  /* 0x0000002a3c38723c */ /* 0x000fe20000001838 */
[----:B------:R-:W-:Y:S01]  /*2930*/  FFMA R104, R3, R104, R48 ;  /* 0x0000006803687223 */ /* 0x000fe20000000030 */
[----:B------:R-:W-:Y:S01]  /*2940*/  MOV R4, R28 ;  /* 0x0000001c00047202 */ /* 0x000fe20000000f00 */
[----:B------:R-:W-:Y:S01]  /*2950*/  FFMA R103, R9, R103, R82 ;  /* 0x0000006709677223 */ /* 0x000fe20000000052 */
[----:B------:R-:W-:Y:S01]  /*2960*/  MOV R3, R29 ;  /* 0x0000001d00037202 */ /* 0x000fe20000000f00 */
[----:B------:R-:W-:-:S03]  /*2970*/  IMAD R5, R32, c[0x0][0x1b4], R5 ;  /* 0x00006d0020057a24 */ /* 0x000fc600078e0205 */
[----:B------:R-:W-:Y:S01]  /*2980*/  HMMA.16816.F32 R16, R60, R38, R16 ;  /* 0x000000263c10723c */ /* 0x000fe20000001810 */
[----:B------:R-:W-:Y:S01]  /*2990*/  IMAD R10, R32, c[0x0][0x1a4], R10 ;  /* 0x00006900200a7a24 */ /* 0x000fe200078e020a */
[----:B------:R-:W-:Y:S01]  /*29a0*/  MOV R11, R8 ;  /* 0x00000008000b7202 */ /* 0x000fe20000000f00 */
[----:B------:R-:W-:Y:S01]  /*29b0*/  FFMA R105, R2, R105, R72 ;  /* 0x0000006902697223 */ /* 0x000fe20000000048 */
[----:B------:R-:W-:-:S04]  /*29c0*/  MOV R9, R30 ;  /* 0x0000001e00097202 */ /* 0x000fc80000000f00 */
[----:B------:R-:W-:Y:S08]  /*29d0*/  HMMA.16816.F32 R64, R60, R50, R64 ;  /* 0x000000323c40723c */ /* 0x000ff00000001840 */
[C---:B------:R-:W-:Y:S08]  /*29e0*/  HMMA.16816.F32 R12, R68.reuse, R34, R12 ;  /* 0x00000022440c723c */ /* 0x040ff0000000180c */
[C---:B------:R-:W-:Y:S08]  /*29f0*/  HMMA.16816.F32 R24, R68.reuse, R42, R24 ;  /* 0x0000002a4418723c */ /* 0x040ff00000001818 */
[C---:B------:R-:W-:Y:S08]  /*2a00*/  HMMA.16816.F32 R20, R68.reuse, R38, R20 ;  /* 0x000000264414723c */ /* 0x040ff00000001814 */
[----:B------:R-:W-:Y:S01]  /*2a10*/  HMMA.16816.F32 R44, R68, R50, R44 ;  /* 0x00000032442c723c */ /* 0x000fe2000000182c */
[----:B------:R-:W-:Y:S01]  /*2a20*/  @P0 CALL.REL.NOINC `(.L_x_1) ;  /* 0x0000001000000944 */ /* 0x000fe20003c00000 */
[----:B------:R-:W-:Y:S06]  /*2a30*/  BRA `(.L_x_2) ;  /* 0xffffe91000007947 */ /* 0x000fec000383ffff */
.L_x_1:
[----:B------:R-:W-:-:S09]  /*2a40*/  NOP ;  /* 0x0000000000007918 */ /* 0x000fd20000000000 */
[----:B------:R-:W-:-:S07]  /*2a50*/  MOV R0, R8 ;  /* 0x0000000800007202 */ /* 0x000fce0000000f00 */
.L_x_0:
[----:B------:R-:W0:Y:S01]  /*2a60*/  S2R R2, SR_TID.X ;  /* 0x0000000000027919 */ /* 0x000e220000002100 */
[----:B------:R-:W-:Y:S01]  /*2a70*/  MOV R72, R14 ;  /* 0x0000000e00487202 */ /* 0x000fe20000000f00 */
[----:B------:R-:W-:Y:S01]  /*2a80*/  FMUL R6, R104, 8388608 ;  /* 0x4b00000068067820 */ /* 0x000fe20000400000 */
[----:B------:R-:W-:Y:S01]  /*2a90*/  MOV R62, R20 ;  /* 0x00000014003e7202 */ /* 0x000fe20000000f00 */
[----:B------:R-:W1:Y:S01]  /*2aa0*/  S2R R94, SR_TID.X ;  /* 0x00000000005e7919 */ /* 0x000e620000002100 */
[----:B------:R-:W-:Y:S01]  /*2ab0*/  FSETP.GEU.AND P0, PT, R106, 1.175494350822287508e-38, PT ;  /* 0x008000006a00780b */ /* 0x000fe20003f0e000 */
[----:B------:R-:W-:Y:S01]  /*2ac0*/  FMUL R7, R103, 8388608 ;  /* 0x4b00000067077820 */ /* 0x000fe20000400000 */
[----:B------:R-:W-:Y:S01]  /*2ad0*/  FSETP.GEU.AND P2, PT, R105, 1.175494350822287508e-38, PT ;  /* 0x008000006900780b */ /* 0x000fe20003f4e000 */
[----:B------:R-:W2:Y:S01]  /*2ae0*/  S2R R92, SR_CTAID.Y ;  /* 0x00000000005c7919 */ /* 0x000ea20000002600 */
[----:B------:R-:W-:-:S02]  /*2af0*/  FSETP.GEU.AND P3, PT, R104, 1.175494350822287508e-38, PT ;  /* 0x008000006800780b */ /* 0x000fc40003f6e000 */
[----:B------:R-:W-:Y:S01]  /*2b00*/  MOV R9, R18 ;  /* 0x0000001200097202 */ /* 0x000fe20000000f00 */
[----:B------:R-:W3:Y:S01]  /*2b10*/  S2R R33, SR_TID.X ;  /* 0x0000000000217919 */ /* 0x000ee20000002100 */
[----:B------:R-:W-:Y:S02]  /*2b20*/  FSEL R6, R6, R104, !P3 ;  /* 0x0000006806067208 */ /* 0x000fe40005800000 */
[----:B------:R-:W-:Y:S01]  /*2b30*/  MOV R10, R19 ;  /* 0x00000013000a7202 */ /* 0x000fe20000000f00 */
[----:B------:R-:W-:Y:S01]  /*2b40*/  BAR.SYNC.DEFER_BLOCKING 0x0 ;  /* 0x0000000000007b1d */ /* 0x000fe20000010000 */
[----:B------:R-:W-:Y:S01]  /*2b50*/  MOV R31, R12 ;  /* 0x0000000c001f7202 */ /* 0x000fe20000000f00 */
[----:B------:R-:W-:Y:S01]  /*2b60*/  IMAD R12, R113, c[0x0][0x1c4], RZ ;  /* 0x00007100710c7a24 */ /* 0x000fe200078e02ff */
[----:B------:R-:W-:Y:S02]  /*2b70*/  IADD3 R19, R6, -0x3f3504f3, RZ ;  /* 0xc0cafb0d06137810 */ /* 0x000fe40007ffe0ff */
[----:B------:R-:W-:Y:S01]  /*2b80*/  FSETP.GT.AND P1, PT, |R103|, 8.50705917302346158658e+37, PT ;  /* 0x7e8000006700780b */ /* 0x000fe20003f24200 */
[----:B------:R-:W-:Y:S01]  /*2b90*/  IMAD.HI R36, R12, 0x2, RZ ;  /* 0x000000020c247827 */ /* 0x000fe200078e02ff */
[----:B------:R-:W-:-:S02]  /*2ba0*/  LOP3.LUT R19, R19, 0xff800000, RZ, 0xc0, !PT ;  /* 0xff80000013137812 */ /* 0x000fc400078ec0ff */
[----:B0-----:R-:W-:Y:S02]  /*2bb0*/  SHF.L.U32 R3, R2, 0x3, RZ ;  /* 0x0000000302037819 */ /* 0x001fe400000006ff */
[----:B------:R-:W-:Y:S02]  /*2bc0*/  MOV R32, R13 ;  /* 0x0000000d00207202 */ /* 0x000fe40000000f00 */
[----:B-1----:R-:W-:Y:S02]  /*2bd0*/  SHF.R.U32.HI R2, RZ, 0x1, R94 ;  /* 0x00000001ff027819 */ /* 0x002fe4000001165e */
[----:B------:R-:W-:Y:S02]  /*2be0*/  SHF.L.U32 R14, R94, 0x2, RZ ;  /* 0x000000025e0e7819 */ /* 0x000fe400000006ff */
[----:B------:R-:W-:Y:S01]  /*2bf0*/  LOP3.LUT R20, R3, 0x38, RZ, 0xc0, !PT ;  /* 0x0000003803147812 */ /* 0x000fe200078ec0ff */
[----:B------:R-:W-:Y:S01]  /*2c00*/  FMUL R3, R106, 8388608 ;  /* 0x4b0000006a037820 */ /* 0x000fe20000400000 */
[----:B------:R-:W-:Y:S01]  /*2c10*/  LOP3.LUT R2, R2, 0x4, RZ, 0xc0, !PT ;  /* 0x0000000402027812 */ /* 0x000fe200078ec0ff */
[----:B------:R-:W-:Y:S01]  /*2c20*/  @P1 FMUL R46, R46, 0.25 ;  /* 0x3e8000002e2e1820 */ /* 0x000fe20000400000 */
[----:B------:R-:W-:Y:S01]  /*2c30*/  LOP3.LUT R5, R14, 0x3c0, RZ, 0xc0, !PT ;  /* 0x000003c00e057812 */ /* 0x000fe200078ec0ff */
[----:B------:R-:W-:Y:S01]  /*2c40*/  @P1 FMUL R47, R47, 0.25 ;  /* 0x3e8000002f2f1820 */ /* 0x000fe20000400000 */
[----:B------:R-:W-:Y:S01]  /*2c50*/  FSEL R4, R3, R106, !P0 ;  /* 0x0000006a03047208 */ /* 0x000fe20004000000 */
[----:B--2---:R-:W-:Y:S01]  /*2c60*/  IMAD R3, R92, c[0x0][0x1c0], RZ ;  /* 0x000070005c037a24 */ /* 0x004fe200078e02ff */
[----:B------:R-:W-:Y:S01]  /*2c70*/  IADD3 R20, R2, R20, R5 ;  /* 0x0000001402147210 */ /* 0x000fe20007ffe005 */
[----:B------:R-:W-:Y:S01]  /*2c80*/  FMUL R5, R105, 8388608 ;  /* 0x4b00000069057820 */ /* 0x000fe20000400000 */
[----:B------:R-:W-:Y:S01]  /*2c90*/  IADD3 R11, R4, -0x3f3504f3, RZ ;  /* 0xc0cafb0d040b7810 */ /* 0x000fe20007ffe0ff */
[----:B------:R-:W-:Y:S01]  /*2ca0*/  @P1 FMUL R72, R72, 0.25 ;  /* 0x3e80000048481820 */ /* 0x000fe20000400000 */
[----:B------:R-:W-:-:S02]  /*2cb0*/  MOV R60, R21 ;  /* 0x00000015003c7202 */ /* 0x000fc40000000f00 */
[----:B------:R-:W-:Y:S02]  /*2cc0*/  FSEL R5, R5, R105, !P2 ;  /* 0x0000006905057208 */ /* 0x000fe40005000000 */
[----:B------:R-:W-:Y:S02]  /*2cd0*/  LOP3.LUT R11, R11, 0xff800000, RZ, 0xc0, !PT ;  /* 0xff8000000b0b7812 */ /* 0x000fe400078ec0ff */
[----:B------:R-:W-:Y:S02]  /*2ce0*/  IADD3 R18, R5, -0x3f3504f3, RZ ;  /* 0xc0cafb0d05127810 */ /* 0x000fe40007ffe0ff */
[----:B------:R-:W-:Y:S01]  /*2cf0*/  SHF.L.U32 R2, R94, 0x9, RZ ;  /* 0x000000095e027819 */ /* 0x000fe200000006ff */
[----:B------:R-:W0:Y:S01]  /*2d00*/  I2F R13, R11 ;  /* 0x0000000b000d7306 */ /* 0x000e220000201400 */
[----:B------:R-:W-:Y:S02]  /*2d10*/  LOP3.LUT R18, R18, 0xff800000, RZ, 0xc0, !PT ;  /* 0xff80000012127812 */ /* 0x000fe400078ec0ff */
[----:B------:R-:W-:-:S02]  /*2d20*/  MOV R70, R15 ;  /* 0x0000000f00467202 */ /* 0x000fc40000000f00 */
[----:B------:R-:W-:Y:S02]  /*2d30*/  SHF.L.U32 R21, R12, 0x1, RZ ;  /* 0x000000010c157819 */ /* 0x000fe400000006ff */
[----:B------:R-:W-:Y:S01]  /*2d40*/  MOV R8, R16 ;  /* 0x0000001000087202 */ /* 0x000fe20000000f00 */
[----:B------:R-:W1:Y:S01]  /*2d50*/  I2F R15, R18 ;  /* 0x00000012000f7306 */ /* 0x000e620000201400 */
[----:B------:R-:W-:Y:S01]  /*2d60*/  MOV R68, R26 ;  /* 0x0000001a00447202 */ /* 0x000fe20000000f00 */
[----:B------:R-:W-:Y:S01]  /*2d70*/  @P1 FMUL R70, R70, 0.25 ;  /* 0x3e80000046461820 */ /* 0x000fe20000400000 */
[----:B------:R-:W-:Y:S02]  /*2d80*/  FSEL R12, RZ, -23, P0 ;  /* 0xc1b80000ff0c7808 */ /* 0x000fe40000000000 */
[----:B------:R-:W-:Y:S01]  /*2d90*/  MOV R50, R27 ;  /* 0x0000001b00327202 */ /* 0x000fe20000000f00 */
[----:B------:R-:W-:Y:S01]  /*2da0*/  @P1 FMUL R68, R68, 0.25 ;  /* 0x3e80000044441820 */ /* 0x000fe20000400000 */
[----:B------:R-:W-:Y:S01]  /*2db0*/  MOV R38, R23 ;  /* 0x0000001700267202 */ /* 0x000fe20000000f00 */
[----:B------:R-:W2:Y:S01]  /*2dc0*/  I2F R26, R19 ;  /* 0x00000013001a7306 */ /* 0x000ea20000201400 */
[----:B------:R-:W-:Y:S01]  /*2dd0*/  LOP3.LUT R16, R14, 0x70, RZ, 0xc0, !PT ;  /* 0x000000700e107812 */ /* 0x000fe200078ec0ff */
[----:B0-----:R-:W-:Y:S01]  /*2de0*/  FFMA.FTZ R12, R13, 1.1920928955078125e-07, R12 ;  /* 0x340000000d0c7823 */ /* 0x001fe2000001000c */
[----:B------:R-:W-:Y:S01]  /*2df0*/  FSETP.GEU.AND P0, PT, |R103|, 1.175494350822287508e-38, PT ;  /* 0x008000006700780b */ /* 0x000fe20003f0e200 */
[----:B------:R-:W-:Y:S01]  /*2e00*/  @P1 FMUL R50, R50, 0.25 ;  /* 0x3e80000032321820 */ /* 0x000fe20000400000 */
[----:B------:R-:W-:Y:S01]  /*2e10*/  SHF.L.U32 R23, R94, 0x5, RZ ;  /* 0x000000055e177819 */ /* 0x000fe200000006ff */
[----:B------:R-:W-:Y:S01]  /*2e20*/  @P1 FMUL R38, R38, 0.25 ;  /* 0x3e80000026261820 */ /* 0x000fe20000400000 */
[----:B------:R-:W-:-:S02]  /*2e30*/  LOP3.LUT R14, R2, 0x3000, RZ, 0xc0, !PT ;  /* 0x00003000020e7812 */ /* 0x000fc400078ec0ff */
[----:B---3--:R-:W-:Y:S02]  /*2e40*/  LOP3.LUT R27, R33, 0xe0, RZ, 0xc0, !PT ;  /* 0x000000e0211b7812 */ /* 0x008fe400078ec0ff */
[----:B------:R-:W-:Y:S02]  /*2e50*/  FSETP.GEU.AND P4, PT, R103, 1.175494350822287508e-38, PT ;  /* 0x008000006700780b */ /* 0x000fe40003f8e000 */
[C---:B------:R-:W-:Y:S01]  /*2e60*/  SHF.L.U32 R2, R3.reuse, 0x1, RZ ;  /* 0x0000000103027819 */ /* 0x040fe200000006ff */
[----:B------:R-:W-:Y:S01]  /*2e70*/  IMAD.HI R3, R3, 0x2, RZ ;  /* 0x0000000203037827 */ /* 0x000fe200078e02ff */
[----:B------:R-:W-:Y:S02]  /*2e80*/  LEA R27, R27, R16, 0x3 ;  /* 0x000000101b1b7211 */ /* 0x000fe400078e18ff */
[----:B------:R-:W-:Y:S01]  /*2e90*/  LOP3.LUT R14, R14, 0x60, R23, 0xf8, !PT ;  /* 0x000000600e0e7812 */ /* 0x000fe200078ef817 */
[----:B------:R-:W-:Y:S01]  /*2ea0*/  @!P0 FMUL R46, R46, 16777216 ;  /* 0x4b8000002e2e8820 */ /* 0x000fe20000400000 */
[----:B------:R-:W-:Y:S01]  /*2eb0*/  FSEL R7, R7, R103, !P4 ;  /* 0x0000006707077208 */ /* 0x000fe20006000000 */
[----:B------:R-:W-:Y:S01]  /*2ec0*/  @P1 FMUL R103, R103, 0.25 ;  /* 0x3e80000067671820 */ /* 0x000fe20000400000 */
[----:B------:R-:W-:Y:S01]  /*2ed0*/  IADD3 R2, P5, P6, R21, c[0x0][0x178], R2 ;  /* 0x00005e0015027a10 */ /* 0x000fe20007ebe002 */
[----:B------:R-:W-:Y:S01]  /*2ee0*/  @!P0 FMUL R47, R47, 16777216 ;  /* 0x4b8000002f2f8820 */ /* 0x000fe20000400000 */
[----:B------:R-:W-:Y:S01]  /*2ef0*/  LOP3.LUT R21, R14, R27, RZ, 0x3c, !PT ;  /* 0x0000001b0e157212 */ /* 0x000fe200078e3cff */
[----:B------:R-:W-:Y:S01]  /*2f00*/  @!P0 FMUL R103, R103, 16777216 ;  /* 0x4b80000067678820 */ /* 0x000fe20000400000 */
[----:B------:R-:W-:Y:S01]  /*2f10*/  FSEL R14, RZ, -23, P2 ;  /* 0xc1b80000ff0e7808 */ /* 0x000fe20001000000 */
[----:B------:R-:W-:Y:S01]  /*2f20*/  @!P0 FMUL R50, R50, 16777216 ;  /* 0x4b80000032328820 */ /* 0x000fe20000400000 */
[----:B------:R-:W-:Y:S01]  /*2f30*/  FSEL R23, RZ, -23, P3 ;  /* 0xc1b80000ff177808 */ /* 0x000fe20001800000 */
[----:B------:R-:W-:Y:S01]  /*2f40*/  @!P0 FMUL R38, R38, 16777216 ;  /* 0x4b80000026268820 */ /* 0x000fe20000400000 */
[C---:B------:R-:W-:Y:S01]  /*2f50*/  FSETP.GT.AND P2, PT, |R104|.reuse, 8.50705917302346158658e+37, PT ;  /* 0x7e8000006800780b */ /* 0x040fe20003f44200 */
[----:B-1----:R-:W-:Y:S01]  /*2f60*/  FFMA.FTZ R13, R15, 1.1920928955078125e-07, R14 ;  /* 0x340000000f0d7823 */ /* 0x002fe2000001000e */
[----:B------:R-:W-:Y:S01]  /*2f70*/  FSETP.GEU.AND P3, PT, |R104|, 1.175494350822287508e-38, PT ;  /* 0x008000006800780b */ /* 0x000fe20003f6e200 */
[----:B--2---:R-:W-:Y:S01]  /*2f80*/  FFMA.FTZ R14, R26, 1.1920928955078125e-07, R23 ;  /* 0x340000001a0e7823 */ /* 0x004fe20000010017 */
[----:B------:R-:W-:Y:S01]  /*2f90*/  MOV R48, R22 ;  /* 0x0000001600307202 */ /* 0x000fe20000000f00 */
[----:B------:R-:W0:Y:S01]  /*2fa0*/  MUFU.RCP R23, R103 ;  /* 0x0000006700177308 */ /* 0x000e220000001000 */
[----:B------:R-:W-:Y:S01]  /*2fb0*/  MOV R40, R44 ;  /* 0x0000002c00287202 */ /* 0x000fe20000000f00 */
[----:B------:R-:W-:Y:S01]  /*2fc0*/  @!P0 FMUL R68, R68, 16777216 ;  /* 0x4b80000044448820 */ /* 0x000fe20000400000 */
[----:B------:R-:W-:Y:S01]  /*2fd0*/  FSEL R27, RZ, -23, P4 ;  /* 0xc1b80000ff1b7808 */ /* 0x000fe20002000000 */
[----:B------:R-:W-:Y:S01]  /*2fe0*/  @P1 FMUL R48, R48, 0.25 ;  /* 0x3e80000030301820 */ /* 0x000fe20000400000 */
[----:B------:R-:W-:Y:S01]  /*2ff0*/  FSETP.GT.AND P1, PT, |R106|, 8.50705917302346158658e+37, PT ;  /* 0x7e8000006a00780b */ /* 0x000fe20003f24200 */
[----:B------:R-:W-:Y:S01]  /*3000*/  @!P0 FMUL R70, R70, 16777216 ;  /* 0x4b80000046468820 */ /* 0x000fe20000400000 */
[----:B------:R-:W-:Y:S01]  /*3010*/  FSETP.GEU.AND P4, PT, |R105|, 1.175494350822287508e-38, PT ;  /* 0x008000006900780b */ /* 0x000fe20003f8e200 */
[----:B------:R-:W-:Y:S01]  /*3020*/  @P2 FMUL R104, R104, 0.25 ;  /* 0x3e80000068682820 */ /* 0x000fe20000400000 */
[----:B------:R-:W-:Y:S01]  /*3030*/  IADD3 R22, R7, -0x3f3504f3, RZ ;  /* 0xc0cafb0d07167810 */ /* 0x000fe20007ffe0ff */
[----:B------:R-:W-:Y:S01]  /*3040*/  @!P0 FMUL R48, R48, 16777216 ;  /* 0x4b80000030308820 */ /* 0x000fe20000400000 */
[----:B------:R-:W-:Y:S01]  /*3050*/  SHF.L.U32 R16, R94, 0xb, RZ ;  /* 0x0000000b5e107819 */ /* 0x000fe200000006ff */
[----:B------:R-:W-:Y:S01]  /*3060*/  @!P0 FMUL R72, R72, 16777216 ;  /* 0x4b80000048488820 */ /* 0x000fe20000400000 */
[----:B------:R-:W-:Y:S01]  /*3070*/  FSETP.GT.AND P0, PT, |R105|, 8.50705917302346158658e+37, PT ;  /* 0x7e8000006900780b */ /* 0x000fe20003f04200 */
[----:B------:R-:W-:Y:S01]  /*3080*/  @!P3 FMUL R104, R104, 16777216 ;  /* 0x4b8000006868b820 */ /* 0x000fe20000400000 */
[----:B------:R-:W-:Y:S01]  /*3090*/  LOP3.LUT R22, R22, 0xff800000, RZ, 0xc0, !PT ;  /* 0xff80000016167812 */ /* 0x000fe200078ec0ff */
[----:B0-----:R-:W-:Y:S01]  /*30a0*/  FMUL R42, R23, R46 ;  /* 0x0000002e172a7220 */ /* 0x001fe20000400000 */
[----:B------:R-:W-:Y:S01]  /*30b0*/  LOP3.LUT R16, R16, 0x3000, RZ, 0xc0, !PT ;  /* 0x0000300010107812 */ /* 0x000fe200078ec0ff */
[----:B------:R-:W-:Y:S01]  /*30c0*/  @P2 FMUL R45, R45, 0.25 ;  /* 0x3e8000002d2d2820 */ /* 0x000fe20000400000 */
[----:B------:R-:W-:Y:S01]  /*30d0*/  I2F R34, R22 ;  /* 0x0000001600227306 */ /* 0x000fe20000201400 */
[----:B------:R-:W-:Y:S01]  /*30e0*/  @P2 FMUL R40, R40, 0.25 ;  /* 0x3e80000028282820 */ /* 0x000fe20000400000 */
[----:B------:R-:W-:Y:S01]  /*30f0*/  LOP3.LUT R33, R33, 0xff, RZ, 0xc0, !PT ;  /* 0x000000ff21217812 */ /* 0x000fe200078ec0ff */
[----:B------:R-:W-:Y:S01]  /*3100*/  @P2 FMUL R60, R60, 0.25 ;  /* 0x3e8000003c3c2820 */ /* 0x000fe20000400000 */
[----:B------:R-:W-:Y:S01]  /*3110*/  IADD3.X R3, R36, c[0x0][0x17c], R3, P5, P6 ;  /* 0x00005f0024037a10 */ /* 0x000fe20002fec403 */
[----:B------:R-:W-:Y:S01]  /*3120*/  @P2 FMUL R62, R62, 0.25 ;  /* 0x3e8000003e3e2820 */ /* 0x000fe20000400000 */
[----:B------:R-:W-:Y:S01]  /*3130*/  LEA R16, R33, R16, 0x4 ;  /* 0x0000001021107211 */ /* 0x000fe200078e20ff */
[----:B------:R-:W-:Y:S01]  /*3140*/  @P2 FMUL R25, R25, 0.25 ;  /* 0x3e80000019192820 */ /* 0x000fe20000400000 */
[----:B------:R-:W-:Y:S01]  /*3150*/  IADD3 R11, R4, -R11, RZ ;  /* 0x8000000b040b7210 */ /* 0x000fe20007ffe0ff */
[----:B------:R-:W-:Y:S01]  /*3160*/  @P2 FMUL R24, R24, 0.25 ;  /* 0x3e80000018182820 */ /* 0x000fe20000400000 */
[----:B------:R-:W-:Y:S01]  /*3170*/  IADD3 R18, R5, -R18, RZ ;  /* 0x8000001205127210 */ /* 0x000fe20007ffe0ff */
[----:B------:R-:W-:Y:S01]  /*3180*/  @P2 FMUL R32, R32, 0.25 ;  /* 0x3e80000020202820 */ /* 0x000fe20000400000 */
[----:B------:R-:W-:Y:S01]  /*3190*/  IADD3 R19, R6, -R19, RZ ;  /* 0x8000001306137210 */ /* 0x000fe20007ffe0ff */
[----:B------:R-:W-:Y:S01]  /*31a0*/  @P2 FMUL R31, R31, 0.25 ;  /* 0x3e8000001f1f2820 */ /* 0x000fe20000400000 */
[----:B------:R-:W-:Y:S01]  /*31b0*/  FSETP.GEU.AND P2, PT, |R106|, 1.175494350822287508e-38, PT ;  /* 0x008000006a00780b */ /* 0x000fe20003f4e200 */
[C---:B------:R-:W-:Y:S01]  /*31c0*/  FMUL R41, R23.reuse, R47 ;  /* 0x0000002f17297220 */ /* 0x040fe20000400000 */
[----:B------:R-:W-:Y:S01]  /*31d0*/  ISETP.GE.U32.AND P5, PT, R6, 0x7f800000, PT ;  /* 0x7f8000000600780c */ /* 0x000fe20003fa6070 */
[C---:B------:R-:W-:Y:S01]  /*31e0*/  FMUL R46, R23.reuse, R50 ;  /* 0x00000032172e7220 */ /* 0x040fe20000400000 */
[----:B------:R-:W-:Y:S01]  /*31f0*/  SHF.L.U32 R94, R94, 0x1, RZ ;  /* 0x000000015e5e7819 */ /* 0x000fe200000006ff */
[----:B------:R-:W-:-:S02]  /*3200*/  FMUL R43, R23, R38 ;  /* 0x00000026172b7220 */ /* 0x000fc40000400000 */
[C---:B------:R-:W-:Y:S02]  /*3210*/  FMUL R44, R23.reuse, R48 ;  /* 0x00000030172c7220 */ /* 0x040fe40000400000 */
[C---:B------:R-:W-:Y:S02]  /*3220*/  FMUL R47, R23.reuse, R68 ;  /* 0x00000044172f7220 */ /* 0x040fe40000400000 */
[C---:B------:R-:W-:Y:S02]  /*3230*/  FMUL R49, R23.reuse, R70 ;  /* 0x0000004617317220 */ /* 0x040fe40000400000 */
[----:B------:R-:W-:Y:S02]  /*3240*/  FMUL R50, R23, R72 ;  /* 0x0000004817327220 */ /* 0x000fe40000400000 */
[----:B------:R-:W0:Y:S01]  /*3250*/  MUFU.RCP R23, R104 ;  /* 0x0000006800177308 */ /* 0x000e220000001000 */
[----:B------:R-:W-:Y:S02]  /*3260*/  @P1 FMUL R106, R106, 0.25 ;  /* 0x3e8000006a6a1820 */ /* 0x000fe40000400000 */
[----:B------:R-:W-:-:S02]  /*3270*/  @P0 FMUL R105, R105, 0.25 ;  /* 0x3e80000069690820 */ /* 0x000fc40000400000 */
[----:B------:R-:W-:Y:S02]  /*3280*/  @!P3 FMUL R24, R24, 16777216 ;  /* 0x4b8000001818b820 */ /* 0x000fe40000400000 */
[----:B------:R-:W-:Y:S02]  /*3290*/  @!P2 FMUL R106, R106, 16777216 ;  /* 0x4b8000006a6aa820 */ /* 0x000fe40000400000 */
[----:B------:R-:W-:Y:S02]  /*32a0*/  @!P4 FMUL R105, R105, 16777216 ;  /* 0x4b8000006969c820 */ /* 0x000fe40000400000 */
[----:B------:R-:W-:Y:S02]  /*32b0*/  @P0 FMUL R55, R55, 0.25 ;  /* 0x3e80000037370820 */ /* 0x000fe40000400000 */
[----:B------:R-:W-:Y:S01]  /*32c0*/  MUFU.RCP R106, R106 ;  /* 0x0000006a006a7308 */ /* 0x000fe20000001000 */
[----:B------:R-:W-:Y:S02]  /*32d0*/  @P0 FMUL R54, R54, 0.25 ;  /* 0x3e80000036360820 */ /* 0x000fe40000400000 */
[----:B0-----:R-:W-:-:S02]  /*32e0*/  FMUL R48, R23, R24 ;  /* 0x0000001817307220 */ /* 0x001fc40000400000 */
[----:B------:R-:W-:Y:S02]  /*32f0*/  @P1 FMUL R17, R17, 0.25 ;  /* 0x3e80000011111820 */ /* 0x000fe40000400000 */
[----:B------:R-:W-:Y:S01]  /*3300*/  @!P3 FMUL R45, R45, 16777216 ;  /* 0x4b8000002d2db820 */ /* 0x000fe20000400000 */
[----:B------:R-:W0:Y:S01]  /*3310*/  MUFU.RCP R24, R105 ;  /* 0x0000006900187308 */ /* 0x000e220000001000 */
[----:B------:R-:W-:Y:S02]  /*3320*/  @P1 FMUL R8, R8, 0.25 ;  /* 0x3e80000008081820 */ /* 0x000fe40000400000 */
[----:B------:R-:W-:Y:S02]  /*3330*/  @!P3 FMUL R40, R40, 16777216 ;  /* 0x4b8000002828b820 */ /* 0x000fe40000400000 */
[----:B------:R-:W-:Y:S02]  /*3340*/  @!P3 FMUL R60, R60, 16777216 ;  /* 0x4b8000003c3cb820 */ /* 0x000fe40000400000 */
[----:B------:R-:W-:-:S02]  /*3350*/  @!P3 FMUL R62, R62, 16777216 ;  /* 0x4b8000003e3eb820 */ /* 0x000fc40000400000 */
[----:B------:R-:W-:Y:S02]  /*3360*/  @!P3 FMUL R25, R25, 16777216 ;  /* 0x4b8000001919b820 */ /* 0x000fe40000400000 */
[----:B------:R-:W-:Y:S02]  /*3370*/  @!P3 FMUL R32, R32, 16777216 ;  /* 0x4b8000002020b820 */ /* 0x000fe40000400000 */
[----:B------:R-:W-:Y:S02]  /*3380*/  @P0 FMUL R67, R67, 0.25 ;  /* 0x3e80000043430820 */ /* 0x000fe40000400000 */
[----:B------:R-:W-:Y:S02]  /*3390*/  @P0 FMUL R66, R66, 0.25 ;  /* 0x3e80000042420820 */ /* 0x000fe40000400000 */
[----:B------:R-:W-:Y:S02]  /*33a0*/  @P0 FMUL R10, R10, 0.25 ;  /* 0x3e8000000a0a0820 */ /* 0x000fe40000400000 */
[----:B------:R-:W-:-:S02]  /*33b0*/  @P0 FMUL R9, R9, 0.25 ;  /* 0x3e80000009090820 */ /* 0x000fc40000400000 */
[----:B------:R-:W-:Y:S02]  /*33c0*/  @P0 FMUL R59, R59, 0.25 ;  /* 0x3e8000003b3b0820 */ /* 0x000fe40000400000 */
[----:B------:R-:W-:Y:S01]  /*33d0*/  @P0 FMUL R58, R58, 0.25 ;  /* 0x3e8000003a3a0820 */ /* 0x000fe20000400000 */
[C---:B------:R-:W-:Y:S01]  /*33e0*/  ISETP.GE.U32.AND P0, PT, R4.reuse, 0x7f800000, PT ;  /* 0x7f8000000400780c */ /* 0x040fe20003f06070 */
[----:B------:R-:W-:Y:S01]  /*33f0*/  @!P3 FMUL R31, R31, 16777216 ;  /* 0x4b8000001f1fb820 */ /* 0x000fe20000400000 */
[----:B------:R-:W-:Y:S01]  /*3400*/  FSETP.NEU.AND P3, PT, R4, RZ, PT ;  /* 0x000000ff0400720b */ /* 0x000fe20003f6d000 */
[----:B------:R-:W-:Y:S02]  /*3410*/  @P1 FMUL R65, R65, 0.25 ;  /* 0x3e80000041411820 */ /* 0x000fe40000400000 */
[----:B------:R-:W-:Y:S02]  /*3420*/  @P1 FMUL R64, R64, 0.25 ;  /* 0x3e80000040401820 */ /* 0x000fe40000400000 */
[----:B------:R-:W-:-:S02]  /*3430*/  @P1 FMUL R57, R57, 0.25 ;  /* 0x3e80000039391820 */ /* 0x000fc40000400000 */
[----:B------:R-:W-:Y:S02]  /*3440*/  @P1 FMUL R56, R56, 0.25 ;  /* 0x3e80000038381820 */ /* 0x000fe40000400000 */
[----:B------:R-:W-:Y:S02]  /*3450*/  @P1 FMUL R53, R53, 0.25 ;  /* 0x3e80000035351820 */ /* 0x000fe40000400000 */
[----:B------:R-:W-:Y:S01]  /*3460*/  @P1 FMUL R52, R52, 0.25 ;  /* 0x3e80000034341820 */ /* 0x000fe20000400000 */
[----:B------:R-:W-:Y:S01]  /*3470*/  ISETP.GE.U32.AND P1, PT, R5, 0x7f800000, PT ;  /* 0x7f8000000500780c */ /* 0x000fe20003f26070 */
[----:B------:R-:W-:Y:S02]  /*3480*/  @!P4 FMUL R55, R55, 16777216 ;  /* 0x4b8000003737c820 */ /* 0x000fe40000400000 */
[----:B------:R-:W-:Y:S02]  /*3490*/  @!P4 FMUL R54, R54, 16777216 ;  /* 0x4b8000003636c820 */ /* 0x000fe40000400000 */
[----:B------:R-:W-:-:S02]  /*34a0*/  @!P2 FMUL R17, R17, 16777216 ;  /* 0x4b8000001111a820 */ /* 0x000fc40000400000 */
[C---:B------:R-:W-:Y:S02]  /*34b0*/  FMUL R39, R23.reuse, R45 ;  /* 0x0000002d17277220 */ /* 0x040fe40000400000 */
[----:B------:R-:W-:Y:S02]  /*34c0*/  @!P2 FMUL R8, R8, 16777216 ;  /* 0x4b8000000808a820 */ /* 0x000fe40000400000 */
[C---:B------:R-:W-:Y:S02]  /*34d0*/  FMUL R40, R23.reuse, R40 ;  /* 0x0000002817287220 */ /* 0x040fe40000400000 */
[C---:B------:R-:W-:Y:S02]  /*34e0*/  FMUL R38, R23.reuse, R60 ;  /* 0x0000003c17267220 */ /* 0x040fe40000400000 */
[----:B------:R-:W-:Y:S01]  /*34f0*/  FMUL R45, R23, R62 ;  /* 0x0000003e172d7220 */ /* 0x000fe20000400000 */
[----:B------:R-:W-:Y:S01]  /*3500*/  F2FP.PACK_AB R39, R39, R40 ;  /* 0x000000282727723e */ /* 0x000fe200000000ff */
[----:B------:R-:W-:-:S02]  /*3510*/  FMUL R37, R23, R25 ;  /* 0x0000001917257220 */ /* 0x000fc40000400000 */
[----:B------:R-:W-:Y:S01]  /*3520*/  FMUL R36, R23, R32 ;  /* 0x0000002017247220 */ /* 0x000fe20000400000 */
[----:B------:R-:W-:Y:S01]  /*3530*/  F2FP.PACK_AB R38, R38, R45 ;  /* 0x0000002d2626723e */ /* 0x000fe200000000ff */
[----:B------:R-:W-:Y:S01]  /*3540*/  @!P4 FMUL R67, R67, 16777216 ;  /* 0x4b8000004343c820 */ /* 0x000fe20000400000 */
[----:B------:R-:W-:Y:S01]  /*3550*/  F2FP.PACK_AB R37, R37, R48 ;  /* 0x000000302525723e */ /* 0x000fe200000000ff */
[----:B------:R-:W-:Y:S02]  /*3560*/  @!P4 FMUL R66, R66, 16777216 ;  /* 0x4b8000004242c820 */ /* 0x000fe40000400000 */
[----:B------:R-:W-:Y:S02]  /*3570*/  @!P4 FMUL R10, R10, 16777216 ;  /* 0x4b8000000a0ac820 */ /* 0x000fe40000400000 */
[----:B------:R-:W-:Y:S02]  /*3580*/  @!P4 FMUL R9, R9, 16777216 ;  /* 0x4b8000000909c820 */ /* 0x000fe40000400000 */
[----:B------:R-:W-:-:S02]  /*3590*/  @!P4 FMUL R59, R59, 16777216 ;  /* 0x4b8000003b3bc820 */ /* 0x000fc40000400000 */
[----:B------:R-:W-:Y:S01]  /*35a0*/  @!P4 FMUL R58, R58, 16777216 ;  /* 0x4b8000003a3ac820 */ /* 0x000fe20000400000 */
[----:B------:R-:W-:Y:S01]  /*35b0*/  ISETP.GE.U32.AND P4, PT, R7, 0x7f800000, PT ;  /* 0x7f8000000700780c */ /* 0x000fe20003f86070 */
[----:B------:R-:W-:Y:S02]  /*35c0*/  FMUL R23, R23, R31 ;  /* 0x0000001f17177220 */ /* 0x000fe40000400000 */
[----:B------:R-:W-:Y:S02]  /*35d0*/  @!P2 FMUL R65, R65, 16777216 ;  /* 0x4b8000004141a820 */ /* 0x000fe40000400000 */
[----:B------:R-:W-:Y:S01]  /*35e0*/  @!P2 FMUL R64, R64, 16777216 ;  /* 0x4b8000004040a820 */ /* 0x000fe20000400000 */
[----:B------:R-:W-:Y:S01]  /*35f0*/  F2FP.PACK_AB R36, R36, R23 ;  /* 0x000000172424723e */ /* 0x000fe200000000ff */
[----:B------:R-:W-:Y:S01]  /*3600*/  @!P2 FMUL R57, R57, 16777216 ;  /* 0x4b8000003939a820 */ /* 0x000fe20000400000 */
[----:B------:R-:W-:Y:S01]  /*3610*/  IADD3 R23, R7, -R22, RZ ;  /* 0x8000001607177210 */ /* 0x000fe20007ffe0ff */
[----:B------:R-:W-:-:S02]  /*3620*/  @!P2 FMUL R56, R56, 16777216 ;  /* 0x4b8000003838a820 */ /* 0x000fc40000400000 */
[----:B------:R-:W-:Y:S01]  /*3630*/  @!P2 FMUL R53, R53, 16777216 ;  /* 0x4b8000003535a820 */ /* 0x000fe20000400000 */
[----:B------:R-:W-:Y:S01]  /*3640*/  STS.128 [R21+0x800], R36 ;  /* 0x0008002415007388 */ /* 0x000fe20000000c00 */
[----:B------:R-:W-:Y:S01]  /*3650*/  @!P2 FMUL R52, R52, 16777216 ;  /* 0x4b8000003434a820 */ /* 0x000fe20000400000 */
[----:B------:R-:W-:Y:S01]  /*3660*/  FSETP.NEU.AND P2, PT, R5, RZ, PT ;  /* 0x000000ff0500720b */ /* 0x000fe20003f4d000 */
[C---:B0-----:R-:W-:Y:S02]  /*3670*/  FMUL R32, R24.reuse, R55 ;  /* 0x0000003718207220 */ /* 0x041fe40000400000 */
[----:B------:R-:W-:Y:S02]  /*3680*/  FMUL R31, R24, R54 ;  /* 0x00000036181f7220 */ /* 0x000fe40000400000 */
[----:B------:R-:W-:Y:S02]  /*3690*/  FMUL R26, R106, R17 ;  /* 0x000000116a1a7220 */ /* 0x000fe40000400000 */
[----:B------:R-:W-:Y:S01]  /*36a0*/  FFMA.FTZ R15, R34, 1.1920928955078125e-07, R27 ;  /* 0x34000000220f7823 */ /* 0x000fe2000001001b */
[----:B------:R-:W-:Y:S01]  /*36b0*/  F2FP.PACK_AB R32, R32, R31 ;  /* 0x0000001f2020723e */ /* 0x000fe200000000ff */
[----:B------:R-:W-:Y:S01]  /*36c0*/  FMUL R17, R106, R8 ;  /* 0x000000086a117220 */ /* 0x000fe20000400000 */
[----:B------:R-:W-:Y:S01]  /*36d0*/  MOV R31, 0x3dc6b27f ;  /* 0x3dc6b27f001f7802 */ /* 0x000fe20000000f00 */
[C---:B------:R-:W-:Y:S01]  /*36e0*/  FMUL R35, R24.reuse, R67 ;  /* 0x0000004318237220 */ /* 0x040fe20000400000 */
[----:B------:R-:W-:Y:S01]  /*36f0*/  F2FP.PACK_AB R8, R49, R50 ;  /* 0x000000323108723e */ /* 0x000fe200000000ff */
[----:B------:R-:W-:Y:S01]  /*3700*/  FMUL R66, R24, R66 ;  /* 0x0000004218427220 */ /* 0x000fe20000400000 */
[----:B------:R-:W-:Y:S01]  /*3710*/  F2FP.PACK_AB R26, R26, R17 ;  /* 0x000000111a1a723e */ /* 0x000fe200000000ff */
[C---:B------:R-:W-:Y:S01]  /*3720*/  FMUL R34, R24.reuse, R10 ;  /* 0x0000000a18227220 */ /* 0x040fe20000400000 */
[----:B------:R-:W-:Y:S01]  /*3730*/  F2FP.PACK_AB R10, R43, R44 ;  /* 0x0000002c2b0a723e */ /* 0x000fe200000000ff */
[C---:B------:R-:W-:Y:S01]  /*3740*/  FMUL R9, R24.reuse, R9 ;  /* 0x0000000918097220 */ /* 0x040fe20000400000 */
[----:B------:R-:W-:Y:S01]  /*3750*/  F2FP.PACK_AB R35, R35, R66 ;  /* 0x000000422323723e */ /* 0x000fe200000000ff */
[----:B------:R-:W-:-:S02]  /*3760*/  FMUL R33, R24, R59 ;  /* 0x0000003b18217220 */ /* 0x000fc40000400000 */
[----:B------:R-:W-:Y:S01]  /*3770*/  FMUL R58, R24, R58 ;  /* 0x0000003a183a7220 */ /* 0x000fe20000400000 */
[----:B------:R-:W-:Y:S01]  /*3780*/  F2FP.PACK_AB R34, R34, R9 ;  /* 0x000000092222723e */ /* 0x000fe200000000ff */
[----:B------:R-:W-:Y:S01]  /*3790*/  FMUL R27, R106, R65 ;  /* 0x000000416a1b7220 */ /* 0x000fe20000400000 */
[----:B------:R-:W-:Y:S01]  /*37a0*/  F2FP.PACK_AB R9, R46, R47 ;  /* 0x0000002f2e09723e */ /* 0x000fe200000000ff */
[C---:B------:R-:W-:Y:S01]  /*37b0*/  FMUL R64, R106.reuse, R64 ;  /* 0x000000406a407220 */ /* 0x040fe20000400000 */
[----:B------:R-:W-:Y:S01]  /*37c0*/  F2FP.PACK_AB R33, R33, R58 ;  /* 0x0000003a2121723e */ /* 0x000fe200000000ff */
[C---:B------:R-:W-:Y:S01]  /*37d0*/  FMUL R24, R106.reuse, R53 ;  /* 0x000000356a187220 */ /* 0x040fe20000400000 */
[----:B------:R-:W-:Y:S01]  /*37e0*/  MOV R53, c[0x0][0x1c8] ;  /* 0x0000720000357a02 */ /* 0x000fe20000000f00 */
[C---:B------:R-:W-:Y:S01]  /*37f0*/  FMUL R51, R106.reuse, R52 ;  /* 0x000000346a337220 */ /* 0x040fe20000400000 */
[----:B------:R-:W-:Y:S01]  /*3800*/  F2FP.PACK_AB R27, R27, R64 ;  /* 0x000000401b1b723e */ /* 0x000fe200000000ff */
[C---:B------:R-:W-:Y:S01]  /*3810*/  FMUL R25, R106.reuse, R57 ;  /* 0x000000396a197220 */ /* 0x040fe20000400000 */
[----:B------:R-:W-:Y:S01]  /*3820*/  STS.128 [R21+0x80], R32 ;  /* 0x0000802015007388 */ /* 0x000fe20000000c00 */
[----:B------:R-:W-:Y:S01]  /*3830*/  FMUL R56, R106, R56 ;  /* 0x000000386a387220 */ /* 0x000fe20000400000 */
[----:B------:R-:W-:Y:S01]  /*3840*/  F2FP.PACK_AB R24, R24, R51 ;  /* 0x000000331818723e */ /* 0x000fe200000000ff */
[----:B------:R-:W-:Y:S01]  /*3850*/  FADD R17, R11, -1 ;  /* 0xbf8000000b117421 */ /* 0x000fe20000000000 */
[----:B------:R-:W-:Y:S01]  /*3860*/  F2FP.PACK_AB R11, R41, R42 ;  /* 0x0000002a290b723e */ /* 0x000fe200000000ff */
[----:B------:R-:W-:Y:S01]  /*3870*/  FADD R18, R18, -1 ;  /* 0xbf80000012127421 */ /* 0x000fe20000000000 */
[----:B------:R-:W-:Y:S01]  /*3880*/  F2FP.PACK_AB R25, R25, R56 ;  /* 0x000000381919723e */ /* 0x000fe200000000ff */
[----:B------:R-:W-:Y:S01]  /*3890*/  FFMA.FTZ R40, R17, R31, -0.16845393180847167969 ;  /* 0xbe2c7f3011287423 */ /* 0x000fe2000001001f */
[----:B------:R-:W-:Y:S01]  /*38a0*/  LEA R57, R53, -R53, 0x4 ;  /* 0x8000003535397211 */ /* 0x000fe200078e20ff */
[----:B------:R-:W-:Y:S01]  /*38b0*/  FADD R22, R19, -1 ;  /* 0xbf80000013167421 */ /* 0x000fe20000000000 */
[----:B------:R0:W-:Y:S01]  /*38c0*/  STS.128 [R21+0x880], R8 ;  /* 0x0008800815007388 */ /* 0x0001e20000000c00 */
[----:B------:R-:W-:Y:S01]  /*38d0*/  FFMA.FTZ R40, R17, R40, 0.1716887056827545166 ;  /* 0x3e2fcf2a11287423 */ /* 0x000fe20000010028 */
[----:B------:R-:W-:Y:S01]  /*38e0*/  SHF.L.U32 R59, R53, 0x4, RZ ;  /* 0x00000004353b7819 */ /* 0x000fe200000006ff */
[C---:B------:R-:W-:Y:S01]  /*38f0*/  FFMA.FTZ R19, R18.reuse, R31, -0.16845393180847167969 ;  /* 0xbe2c7f3012137423 */ /* 0x040fe2000001001f */
[----:B------:R1:W-:Y:S01]  /*3900*/  STS.128 [R21], R24 ;  /* 0x0000001815007388 */ /* 0x0003e20000000c00 */
[----:B------:R-:W-:Y:S01]  /*3910*/  FFMA.FTZ R40, R17, R40, -0.17900948226451873779 ;  /* 0xbe374e4311287423 */ /* 0x000fe20000010028 */
[C---:B------:R-:W-:Y:S01]  /*3920*/  LEA R61, R53.reuse, R53, 0x4 ;  /* 0x00000035353d7211 */ /* 0x040fe200078e20ff */
[----:B------:R-:W-:Y:S01]  /*3930*/  FFMA.FTZ R19, R18, R19, 0.1716887056827545166 ;  /* 0x3e2fcf2a12137423 */ /* 0x000fe20000010013 */
[----:B------:R-:W-:Y:S01]  /*3940*/  LEA R87, R53, -R53, 0x5 ;  /* 0x8000003535577211 */ /* 0x000fe200078e28ff */
[----:B------:R-:W-:-:S02]  /*3950*/  FFMA.FTZ R40, R17, R40, 0.20512372255325317383 ;  /* 0x3e520bf411287423 */ /* 0x000fc40000010028 */
[C---:B------:R-:W-:Y:S02]  /*3960*/  FFMA.FTZ R19, R18.reuse, R19, -0.17900948226451873779 ;  /* 0xbe374e4312137423 */ /* 0x040fe40000010013 */
[C---:B------:R-:W-:Y:S02]  /*3970*/  FFMA.FTZ R40, R17.reuse, R40, -0.24046532809734344482 ;  /* 0xbe763c8b11287423 */ /* 0x040fe40000010028 */
[C---:B------:R-:W-:Y:S01]  /*3980*/  FFMA.FTZ R19, R18.reuse, R19, 0.20512372255325317383 ;  /* 0x3e520bf412137423 */ /* 0x040fe20000010013 */
[----:B0-----:R-:W-:Y:S01]  /*3990*/  @P0 MOV R9, 0x7f800000 ;  /* 0x7f80000000090802 */ /* 0x001fe20000000f00 */
[----:B------:R-:W-:Y:S01]  /*39a0*/  FFMA.FTZ R40, R17, R40, 0.28857114911079406738 ;  /* 0x3e93bf9911287423 */ /* 0x000fe20000010028 */
[----:B------:R-:W-:Y:S01]  /*39b0*/  @P1 MOV R8, 0x7f800000 ;  /* 0x7f80000000081802 */ /* 0x000fe20000000f00 */
[----:B------:R-:W-:Y:S01]  /*39c0*/  FFMA.FTZ R19, R18, R19, -0.24046532809734344482 ;  /* 0xbe763c8b12137423 */ /* 0x000fe20000010013 */
[----:B------:R-:W-:Y:S01]  /*39d0*/  LEA R11, R53, R53, 0x2 ;  /* 0x00000035350b7211 */ /* 0x000fe200078e10ff */
[----:B-1----:R-:W-:-:S02]  /*39e0*/  FADD R24, R23, -1 ;  /* 0xbf80000017187421 */ /* 0x002fc40000000000 */
[-C--:B------:R-:W-:Y:S02]  /*39f0*/  FFMA.FTZ R23, R22, R31.reuse, -0.16845393180847167969 ;  /* 0xbe2c7f3016177423 */ /* 0x080fe4000001001f */
[----:B------:R-:W-:Y:S02]  /*3a00*/  FFMA.FTZ R25, R24, R31, -0.16845393180847167969 ;  /* 0xbe2c7f3018197423 */ /* 0x000fe4000001001f */
[----:B------:R-:W-:Y:S02]  /*3a10*/  FFMA.FTZ R23, R22, R23, 0.1716887056827545166 ;  /* 0x3e2fcf2a16177423 */ /* 0x000fe40000010017 */
[----:B------:R-:W-:Y:S02]  /*3a20*/  FFMA.FTZ R25, R24, R25, 0.1716887056827545166 ;  /* 0x3e2fcf2a18197423 */ /* 0x000fe40000010019 */
[----:B------:R-:W-:Y:S02]  /*3a30*/  FFMA.FTZ R23, R22, R23, -0.17900948226451873779 ;  /* 0xbe374e4316177423 */ /* 0x000fe40000010017 */
[----:B------:R-:W-:-:S02]  /*3a40*/  FFMA.FTZ R25, R24, R25, -0.17900948226451873779 ;  /* 0xbe374e4318197423 */ /* 0x000fc40000010019 */
[----:B------:R-:W-:Y:S02]  /*3a50*/  FFMA.FTZ R23, R22, R23, 0.20512372255325317383 ;  /* 0x3e520bf416177423 */ /* 0x000fe40000010017 */
[----:B------:R-:W-:Y:S02]  /*3a60*/  FFMA.FTZ R25, R24, R25, 0.20512372255325317383 ;  /* 0x3e520bf418197423 */ /* 0x000fe40000010019 */
[----:B------:R-:W-:Y:S02]  /*3a70*/  FFMA.FTZ R23, R22, R23, -0.24046532809734344482 ;  /* 0xbe763c8b16177423 */ /* 0x000fe40000010017 */
[----:B------:R-:W-:Y:S02]  /*3a80*/  FFMA.FTZ R25, R24, R25, -0.24046532809734344482 ;  /* 0xbe763c8b18197423 */ /* 0x000fe40000010019 */
[----:B------:R-:W-:Y:S02]  /*3a90*/  FFMA.FTZ R40, R17, R40, -0.36067417263984680176 ;  /* 0xbeb8aa4911287423 */ /* 0x000fe40000010028 */
[----:B------:R-:W-:-:S02]  /*3aa0*/  FFMA.FTZ R19, R18, R19, 0.28857114911079406738 ;  /* 0x3e93bf9912137423 */ /* 0x000fc40000010013 */
[----:B------:R-:W-:Y:S02]  /*3ab0*/  FFMA.FTZ R23, R22, R23, 0.28857114911079406738 ;  /* 0x3e93bf9916177423 */ /* 0x000fe40000010017 */
[----:B------:R-:W-:Y:S02]  /*3ac0*/  FFMA.FTZ R25, R24, R25, 0.28857114911079406738 ;  /* 0x3e93bf9918197423 */ /* 0x000fe40000010019 */
[----:B------:R-:W-:Y:S02]  /*3ad0*/  FFMA.FTZ R40, R17, R40, 0.48089820146560668945 ;  /* 0x3ef6384a11287423 */ /* 0x000fe40000010028 */
[----:B------:R-:W-:Y:S02]  /*3ae0*/  FFMA.FTZ R19, R18, R19, -0.36067417263984680176 ;  /* 0xbeb8aa4912137423 */ /* 0x000fe40000010013 */
[----:B------:R-:W-:Y:S02]  /*3af0*/  FFMA.FTZ R23, R22, R23, -0.36067417263984680176 ;  /* 0xbeb8aa4916177423 */ /* 0x000fe40000010017 */
[----:B------:R-:W-:-:S02]  /*3b00*/  FFMA.FTZ R25, R24, R25, -0.36067417263984680176 ;  /* 0xbeb8aa4918197423 */ /* 0x000fc40000010019 */
[C---:B------:R-:W-:Y:S02]  /*3b10*/  FFMA.FTZ R40, R17.reuse, R40, -0.72134751081466674805 ;  /* 0xbf38aa3b11287423 */ /* 0x040fe40000010028 */
[----:B------:R-:W-:Y:S02]  /*3b20*/  FFMA.FTZ R19, R18, R19, 0.48089820146560668945 ;  /* 0x3ef6384a12137423 */ /* 0x000fe40000010013 */
[----:B------:R-:W-:Y:S02]  /*3b30*/  FFMA.FTZ R23, R22, R23, 0.48089820146560668945 ;  /* 0x3ef6384a16177423 */ /* 0x000fe40000010017 */
[----:B------:R-:W-:Y:S02]  /*3b40*/  FFMA.FTZ R25, R24, R25, 0.48089820146560668945 ;  /* 0x3ef6384a18197423 */ /* 0x000fe40000010019 */
[----:B------:R-:W-:Y:S02]  /*3b50*/  FMUL R40, R17, R40 ;  /* 0x0000002811287220 */ /* 0x000fe40000400000 */
[----:B------:R-:W-:-:S02]  /*3b60*/  FFMA.FTZ R19, R18, R19, -0.72134751081466674805 ;  /* 0xbf38aa3b12137423 */ /* 0x000fc40000010013 */
[----:B------:R-:W-:Y:S02]  /*3b70*/  FFMA.FTZ R23, R22, R23, -0.72134751081466674805 ;  /* 0xbf38aa3b16177423 */ /* 0x000fe40000010017 */
[----:B------:R-:W-:Y:S02]  /*3b80*/  FFMA.FTZ R25, R24, R25, -0.72134751081466674805 ;  /* 0xbf38aa3b18197423 */ /* 0x000fe40000010019 */
[----:B------:R-:W-:Y:S02]  /*3b90*/  FMUL R40, R17, R40 ;  /* 0x0000002811287220 */ /* 0x000fe40000400000 */
[----:B------:R-:W-:Y:S02]  /*3ba0*/  FMUL R19, R18, R19 ;  /* 0x0000001312137220 */ /* 0x000fe40000400000 */
[----:B------:R-:W-:Y:S02]  /*3bb0*/  FMUL R23, R22, R23 ;  /* 0x0000001716177220 */ /* 0x000fe40000400000 */
[----:B------:R-:W-:-:S02]  /*3bc0*/  FMUL R25, R24, R25 ;  /* 0x0000001918197220 */ /* 0x000fc40000400000 */
[----:B------:R-:W-:Y:S02]  /*3bd0*/  FFMA.FTZ R17, R17, 1.4426950216293334961, R40 ;  /* 0x3fb8aa3b11117823 */ /* 0x000fe40000010028 */
[----:B------:R-:W-:Y:S02]  /*3be0*/  FMUL R19, R18, R19 ;  /* 0x0000001312137220 */ /* 0x000fe40000400000 */
[----:B------:R-:W-:Y:S02]  /*3bf0*/  FMUL R23, R22, R23 ;  /* 0x0000001716177220 */ /* 0x000fe40000400000 */
[----:B------:R-:W-:Y:S02]  /*3c00*/  FMUL R25, R24, R25 ;  /* 0x0000001918197220 */ /* 0x000fe40000400000 */
[----:B------:R-:W-:Y:S01]  /*3c10*/  FADD R21, R12, R17 ;  /* 0x000000110c157221 */ /* 0x000fe20000000000 */
[----:B------:R-:W-:Y:S01]  /*3c20*/  SHF.L.U32 R17, R53, 0x3, RZ ;  /* 0x0000000335117819 */ /* 0x000fe200000006ff */
[----:B------:R-:W-:Y:S01]  /*3c30*/  FFMA.FTZ R18, R18, 1.4426950216293334961, R19 ;  /* 0x3fb8aa3b12127823 */ /* 0x000fe20000010013 */
[----:B------:R-:W-:Y:S01]  /*3c40*/  LOP3.LUT R12, R16, 0x40, RZ, 0x3c, !PT ;  /* 0x00000040100c7812 */ /* 0x000fe200078e3cff */
[----:B------:R-:W-:Y:S01]  /*3c50*/  @P0 FFMA.FTZ R21, R4, R9, +INF ;  /* 0x7f80000004150423 */ /* 0x000fe20000010009 */
[----:B------:R-:W-:Y:S01]  /*3c60*/  @P5 MOV R9, 0x7f800000 ;  /* 0x7f80000000095802 */ /* 0x000fe20000000f00 */
[----:B------:R-:W-:Y:S01]  /*3c70*/  FFMA.FTZ R23, R22, 1.4426950216293334961, R23 ;  /* 0x3fb8aa3b16177823 */ /* 0x000fe20000010017 */
[----:B------:R-:W-:Y:S01]  /*3c80*/  @P4 MOV R4, 0x7f800000 ;  /* 0x7f80000000044802 */ /* 0x000fe20000000f00 */
[----:B------:R-:W-:Y:S01]  /*3c90*/  FFMA.FTZ R24, R24, 1.4426950216293334961, R25 ;  /* 0x3fb8aa3b18187823 */ /* 0x000fe20000010019 */
[----:B------:R-:W-:Y:S01]  /*3ca0*/  FSETP.NEU.AND P0, PT, R7, RZ, PT ;  /* 0x000000ff0700720b */ /* 0x000fe20003f0d000 */
[----:B------:R-:W-:Y:S01]  /*3cb0*/  FADD R31, R13, R18 ;  /* 0x000000120d1f7221 */ /* 0x000fe20000000000 */
[-C--:B------:R-:W-:Y:S01]  /*3cc0*/  LEA R19, R53, R53.reuse, 0x3 ;  /* 0x0000003535137211 */ /* 0x080fe200078e18ff */
[----:B------:R-:W-:Y:S01]  /*3cd0*/  FADD R80, R14, R23 ;  /* 0x000000170e507221 */ /* 0x000fe20000000000 */
[----:B------:R-:W-:Y:S01]  /*3ce0*/  FSEL R21, R21, -INF , P3 ;  /* 0xff80000015157808 */ /* 0x000fe20001800000 */
[----:B------:R-:W-:Y:S01]  /*3cf0*/  @P1 FFMA.FTZ R31, R5, R8, +INF ;  /* 0x7f800000051f1423 */ /* 0x000fe20000010008 */
[----:B------:R-:W-:Y:S01]  /*3d00*/  SHF.L.U32 R5, R53, 0x1, RZ ;  /* 0x0000000135057819 */ /* 0x000fe200000006ff */
[----:B------:R-:W-:Y:S01]  /*3d10*/  FADD R81, R15, R24 ;  /* 0x000000180f517221 */ /* 0x000fe20000000000 */
[C---:B------:R-:W-:Y:S01]  /*3d20*/  LEA R15, R53.reuse, -R53, 0x3 ;  /* 0x80000035350f7211 */ /* 0x040fe200078e18ff */
[----:B------:R-:W-:Y:S01]  /*3d30*/  @P5 FFMA.FTZ R80, R6, R9, +INF ;  /* 0x7f80000006505423 */ /* 0x000fe20000010009 */
[C---:B------:R-:W-:Y:S01]  /*3d40*/  LEA R24, P5, R53.reuse, R2, 0x2 ;  /* 0x0000000235187211 */ /* 0x040fe200078a10ff */
[C---:B------:R-:W-:Y:S01]  /*3d50*/  IMAD R13, R53.reuse, 0x6, RZ ;  /* 0x00000006350d7824 */ /* 0x040fe200078e02ff */
[C---:B------:R-:W-:Y:S01]  /*3d60*/  SHF.L.U32 R9, R53.reuse, 0x2, RZ ;  /* 0x0000000235097819 */ /* 0x040fe200000006ff */
[----:B------:R-:W-:Y:S01]  /*3d70*/  IMAD R45, R53, 0xa, RZ ;  /* 0x0000000a352d7824 */ /* 0x000fe200078e02ff */
[----:B------:R-:W-:Y:S01]  /*3d80*/  LEA.HI.X.SX32 R25, R5, R3, 0x1, P5 ;  /* 0x0000000305197211 */ /* 0x000fe200028f0eff */
[----:B------:R-:W-:Y:S01]  /*3d90*/  @P4 FFMA.FTZ R81, R7, R4, +INF ;  /* 0x7f80000007514423 */ /* 0x000fe20000010004 */
[-C--:B------:R-:W-:Y:S01]  /*3da0*/  IADD3 R22, P4, R5, R2.reuse, RZ ;  /* 0x0000000205167210 */ /* 0x080fe20007f9e0ff */
[C---:B------:R-:W-:Y:S01]  /*3db0*/  IMAD R49, R53.reuse, 0xc, RZ ;  /* 0x0000000c35317824 */ /* 0x040fe200078e02ff */
[C---:B------:R-:W-:Y:S01]  /*3dc0*/  LEA R7, R53.reuse, R53, 0x1 ;  /* 0x0000003535077211 */ /* 0x040fe200078e08ff */
[----:B------:R-:W-:Y:S01]  /*3dd0*/  IMAD R55, R53, 0xe, RZ ;  /* 0x0000000e35377824 */ /* 0x000fe200078e02ff */
[-C--:B------:R-:W-:Y:S01]  /*3de0*/  IADD3 R26, P6, R13, R2.reuse, RZ ;  /* 0x000000020d1a7210 */ /* 0x080fe20007fde0ff */
[----:B------:R-:W-:Y:S01]  /*3df0*/  IMAD R63, R53, 0x12, RZ ;  /* 0x00000012353f7824 */ /* 0x000fe200078e02ff */
[-C--:B------:R-:W-:Y:S01]  /*3e00*/  IADD3 R34, P5, R45, R2.reuse, RZ ;  /* 0x000000022d227210 */ /* 0x080fe20007fbe0ff */
[C---:B------:R-:W-:Y:S01]  /*3e10*/  IMAD R69, R53.reuse, 0x16, RZ ;  /* 0x0000001635457824 */ /* 0x040fe200078e02ff */
[CC--:B------:R-:W-:Y:S01]  /*3e20*/  LEA.HI.X.SX32 R23, R53.reuse, R3.reuse, 0x1, P4 ;  /* 0x0000000335177211 */ /* 0x0c0fe200020f0eff */
[C---:B------:R-:W-:Y:S01]  /*3e30*/  IMAD R107, R53.reuse, 0x14, RZ ;  /* 0x00000014356b7824 */ /* 0x040fe200078e02ff */
[CC--:B------:R-:W-:Y:S01]  /*3e40*/  LEA R32, P4, R53.reuse, R2.reuse, 0x3 ;  /* 0x0000000235207211 */ /* 0x0c0fe200078818ff */
[----:B------:R-:W-:Y:S01]  /*3e50*/  IMAD R47, R53, 0xb, RZ ;  /* 0x0000000b352f7824 */ /* 0x000fe200078e02ff */
[-C--:B------:R-:W-:Y:S01]  /*3e60*/  LEA.HI.X.SX32 R27, R7, R3.reuse, 0x1, P6 ;  /* 0x00000003071b7211 */ /* 0x080fe200030f0eff */
[----:B------:R-:W-:Y:S01]  /*3e70*/  IMAD R73, R53, 0x18, RZ ;  /* 0x0000001835497824 */ /* 0x000fe200078e02ff */
[-C--:B------:R-:W-:Y:S01]  /*3e80*/  LEA.HI.X.SX32 R35, R11, R3.reuse, 0x1, P5 ;  /* 0x000000030b237211 */ /* 0x080fe200028f0eff */
[----:B------:R-:W-:Y:S01]  /*3e90*/  IMAD R77, R53, 0x1a, RZ ;  /* 0x0000001a354d7824 */ /* 0x000fe200078e02ff */
[-C--:B------:R-:W-:Y:S01]  /*3ea0*/  IADD3 R36, P6, R49, R2.reuse, RZ ;  /* 0x0000000231247210 */ /* 0x080fe20007fde0ff */
[C---:B------:R-:W-:Y:S01]  /*3eb0*/  IMAD R51, R53.reuse, 0xd, RZ ;  /* 0x0000000d35337824 */ /* 0x040fe200078e02ff */
[CC--:B------:R-:W-:Y:S01]  /*3ec0*/  LEA R40, P5, R53.reuse, R2.reuse, 0x4 ;  /* 0x0000000235287211 */ /* 0x0c0fe200078a20ff */
[C---:B------:R-:W-:Y:S01]  /*3ed0*/  IMAD R89, R53.reuse, 0x1c, RZ ;  /* 0x0000001c35597824 */ /* 0x040fe200078e02ff */
[C---:B------:R-:W-:Y:S01]  /*3ee0*/  LOP3.LUT R4, R16.reuse, 0x20, RZ, 0x3c, !PT ;  /* 0x0000002010047812 */ /* 0x040fe200078e3cff */
[----:B------:R-:W-:Y:S01]  /*3ef0*/  IMAD R83, R53, 0x1e, RZ ;  /* 0x0000001e35537824 */ /* 0x000fe200078e02ff */
[-C--:B------:R-:W-:Y:S01]  /*3f00*/  LEA.HI.X.SX32 R33, R9, R3.reuse, 0x1, P4 ;  /* 0x0000000309217211 */ /* 0x080fe200020f0eff */
[----:B------:R-:W-:Y:S01]  /*3f10*/  BAR.SYNC.DEFER_BLOCKING 0x0 ;  /* 0x0000000000007b1d */ /* 0x000fe20000010000 */
[-C--:B------:R-:W-:Y:S01]  /*3f20*/  IADD3 R38, P4, R55, R2.reuse, RZ ;  /* 0x0000000237267210 */ /* 0x080fe20007f9e0ff */
[----:B------:R-:W-:Y:S01]  /*3f30*/  IMAD R109, R53, 0x22, RZ ;  /* 0x00000022356d7824 */ /* 0x000fe200078e02ff */
[-C--:B------:R-:W-:Y:S01]  /*3f40*/  LEA.HI.X.SX32 R37, R13, R3.reuse, 0x1, P6 ;  /* 0x000000030d257211 */ /* 0x080fe200030f0eff */
[----:B------:R-:W-:Y:S01]  /*3f50*/  IMAD R111, R53, 0x24, RZ ;  /* 0x00000024356f7824 */ /* 0x000fe200078e02ff */
[-C--:B------:R-:W-:Y:S01]  /*3f60*/  LEA.HI.X.SX32 R41, R17, R3.reuse, 0x1, P5 ;  /* 0x0000000311297211 */ /* 0x080fe200028f0eff */
[----:B------:R-:W-:Y:S01]  /*3f70*/  IMAD R65, R53, 0x13, RZ ;  /* 0x0000001335417824 */ /* 0x000fe200078e02ff */
[-C--:B------:R-:W-:Y:S01]  /*3f80*/  IADD3 R42, P6, R63, R2.reuse, RZ ;  /* 0x000000023f2a7210 */ /* 0x080fe20007fde0ff */
[C---:B------:R-:W-:Y:S01]  /*3f90*/  IMAD R115, R53.reuse, 0x26, RZ ;  /* 0x0000002635737824 */ /* 0x040fe200078e02ff */
[----:B------:R-:W-:Y:S01]  /*3fa0*/  LOP3.LUT R17, R16, 0x60, RZ, 0x3c, !PT ;  /* 0x0000006010117812 */ /* 0x000fe200078e3cff */
[C---:B------:R-:W-:Y:S01]  /*3fb0*/  IMAD R117, R53.reuse, 0x28, RZ ;  /* 0x0000002835757824 */ /* 0x040fe200078e02ff */
[----:B------:R-:W-:Y:S01]  /*3fc0*/  FSETP.NEU.AND P1, PT, R6, RZ, PT ;  /* 0x000000ff0600720b */ /* 0x000fe20003f2d000 */
        /* <DEDUP_REMOVED lines=12> */
[----:B------:R-:W0:Y:S01]  /*4090*/  LDS.128 R8, [R16] ;  /* 0x0000000010087984 */ /* 0x000e220000000c00 */
[-C--:B------:R-:W-:Y:S01]  /*40a0*/  IADD3 R52, P5, R77, R2.reuse, RZ ;  /* 0x000000024d347210 */ /* 0x080fe20007fbe0ff */
[----:B------:R-:W-:Y:S01]  /*40b0*/  IMAD R75, R53, 0x19, RZ ;  /* 0x00000019354b7824 */ /* 0x000fe200078e02ff */
[-C--:B------:R-:W-:Y:S01]  /*40c0*/  LEA.HI.X.SX32 R45, R45, R3.reuse, 0x1, P4 ;  /* 0x000000032d2d7211 */ /* 0x080fe200020f0eff */
[----:B------:R-:W1:Y:S01]  /*40d0*/  LDS.128 R4, [R4] ;  /* 0x0000000004047984 */ /* 0x000e620000000c00 */
[C---:B------:R-:W-:Y:S01]  /*40e0*/  IMAD R103, R53.reuse, 0x32, RZ ;  /* 0x0000003235677824 */ /* 0x040fe200078e02ff */
[CC--:B------:R-:W-:Y:S01]  /*40f0*/  LEA R50, P4, R53.reuse, R2.reuse, 0x5 ;  /* 0x0000000235327211 */ /* 0x0c0fe200078828ff */
[C---:B------:R-:W-:Y:S01]  /*4100*/  IMAD R101, R53.reuse, 0x34, RZ ;  /* 0x0000003435657824 */ /* 0x040fe200078e02ff */
[----:B------:R-:W2:Y:S01]  /*4110*/  LDS.128 R12, [R12] ;  /* 0x000000000c0c7984 */ /* 0x000ea20000000c00 */
[----:B------:R-:W-:Y:S01]  /*4120*/  IMAD R79, R53, 0x1b, RZ ;  /* 0x0000001b354f7824 */ /* 0x000fe200078e02ff */
[-C--:B------:R-:W-:Y:S01]  /*4130*/  LEA.HI.X.SX32 R49, R49, R3.reuse, 0x1, P6 ;  /* 0x0000000331317211 */ /* 0x080fe200030f0eff */
[C---:B------:R-:W-:Y:S01]  /*4140*/  IMAD R99, R53.reuse, 0x36, RZ ;  /* 0x0000003635637824 */ /* 0x040fe200078e02ff */
[----:B------:R-:W3:Y:S01]  /*4150*/  LDS.128 R16, [R17] ;  /* 0x0000000011107984 */ /* 0x000ee20000000c00 */
[----:B------:R-:W-:Y:S01]  /*4160*/  IMAD R97, R53, 0x38, RZ ;  /* 0x0000003835617824 */ /* 0x000fe200078e02ff */
[-C--:B------:R-:W-:Y:S01]  /*4170*/  IADD3 R54, P6, R89, R2.reuse, RZ ;  /* 0x0000000259367210 */ /* 0x080fe20007fde0ff */
[----:B------:R-:W-:Y:S01]  /*4180*/  IMAD R85, R53, 0x1d, RZ ;  /* 0x0000001d35557824 */ /* 0x000fe200078e02ff */
[----:B------:R-:W-:Y:S01]  /*4190*/  FSEL R81, R81, -INF , P0 ;  /* 0xff80000051517808 */ /* 0x000fe20000000000 */
[----:B------:R-:W-:Y:S01]  /*41a0*/  IMAD R95, R53, 0x3a, RZ ;  /* 0x0000003a355f7824 */ /* 0x000fe200078e02ff */
[-C--:B------:R-:W-:Y:S01]  /*41b0*/  LEA.HI.X.SX32 R55, R55, R3.reuse, 0x1, P6 ;  /* 0x0000000337377211 */ /* 0x080fe200030f0eff */
[----:B------:R-:W-:Y:S01]  /*41c0*/  IMAD R93, R53, 0x3c, RZ ;  /* 0x0000003c355d7824 */ /* 0x000fe200078e02ff */
[-C--:B------:R-:W-:Y:S01]  /*41d0*/  IADD3 R58, P6, R109, R2.reuse, RZ ;  /* 0x000000026d3a7210 */ /* 0x080fe20007fde0ff */
[----:B------:R-:W-:Y:S01]  /*41e0*/  IMAD R91, R53, 0x3e, RZ ;  /* 0x0000003e355b7824 */ /* 0x000fe200078e02ff */
[-C--:B------:R-:W-:Y:S01]  /*41f0*/  LEA.HI.X.SX32 R53, R51, R3.reuse, 0x1, P5 ;  /* 0x0000000333357211 */ /* 0x080fe200028f0eff */
[----:B------:R-:W-:Y:S01]  /*4200*/  FFMA R28, R21, 0.69314718246459960938, R28 ;  /* 0x3f317218151c7823 */ /* 0x000fe2000000001c */
[----:B------:R-:W-:Y:S01]  /*4210*/  IADD3 R56, P5, R83, R2, RZ ;  /* 0x0000000253387210 */ /* 0x000fe20007fbe0ff */
[----:B------:R-:W-:Y:S01]  /*4220*/  FFMA R81, R81, 0.69314718246459960938, R30 ;  /* 0x3f31721851517823 */ /* 0x000fe2000000001e */
[----:B------:R-:W-:-:S02]  /*4230*/  LEA.HI.X.SX32 R51, R59, R3, 0x1, P4 ;  /* 0x000000033b337211 */ /* 0x000fc400020f0eff */
[-C--:B------:R-:W-:Y:S02]  /*4240*/  LEA.HI.X.SX32 R57, R57, R3.reuse, 0x1, P5 ;  /* 0x0000000339397211 */ /* 0x080fe400028f0eff */
[-C--:B------:R-:W-:Y:S02]  /*4250*/  IADD3 R60, P5, R111, R2.reuse, RZ ;  /* 0x000000026f3c7210 */ /* 0x080fe40007fbe0ff */
[-C--:B------:R-:W-:Y:S02]  /*4260*/  IADD3 R62, P4, R115, R2.reuse, RZ ;  /* 0x00000002733e7210 */ /* 0x080fe40007f9e0ff */
[-C--:B------:R-:W-:Y:S02]  /*4270*/  LEA.HI.X.SX32 R59, R61, R3.reuse, 0x1, P6 ;  /* 0x000000033d3b7211 */ /* 0x080fe400030f0eff */
[----:B------:R-:W-:Y:S02]  /*4280*/  IADD3 R64, P6, R117, R2, RZ ;  /* 0x0000000275407210 */ /* 0x000fe40007fde0ff */
[----:B------:R-:W-:-:S02]  /*4290*/  LEA.HI.X.SX32 R61, R63, R3, 0x1, P5 ;  /* 0x000000033f3d7211 */ /* 0x000fc400028f0eff */
[-C--:B------:R-:W-:Y:S01]  /*42a0*/  IADD3 R66, P5, R119, R2.reuse, RZ ;  /* 0x0000000277427210 */ /* 0x080fe20007fbe0ff */
[----:B0-----:R1:W-:Y:S01]  /*42b0*/  STG.E.U16 [R2.64], R8 ;  /* 0x0000000802007986 */ /* 0x0013e2000c101504 */
[-C--:B------:R-:W-:Y:S02]  /*42c0*/  LEA.HI.X.SX32 R63, R65, R3.reuse, 0x1, P4 ;  /* 0x00000003413f7211 */ /* 0x080fe400020f0eff */
[-C--:B------:R-:W-:Y:S02]  /*42d0*/  IADD3 R68, P4, R121, R2.reuse, RZ ;  /* 0x0000000279447210 */ /* 0x080fe40007f9e0ff */
[-C--:B------:R-:W-:Y:S02]  /*42e0*/  LEA.HI.X.SX32 R65, R107, R3.reuse, 0x1, P6 ;  /* 0x000000036b417211 */ /* 0x080fe400030f0eff */
[----:B------:R-:W-:Y:S02]  /*42f0*/  IADD3 R70, P6, R123, R2, RZ ;  /* 0x000000027b467210 */ /* 0x000fe40007fde0ff */
[----:B------:R-:W-:-:S02]  /*4300*/  LEA.HI.X.SX32 R67, R67, R3, 0x1, P5 ;  /* 0x0000000343437211 */ /* 0x000fc400028f0eff */
[-C--:B------:R-:W-:Y:S02]  /*4310*/  IADD3 R72, P5, R105, R2.reuse, RZ ;  /* 0x0000000269487210 */ /* 0x080fe40007fbe0ff */
        /* <DEDUP_REMOVED lines=13> */
[----:B------:R-:W-:Y:S02]  /*43f0*/  IADD3 R82, P4, R91, R2, RZ ;  /* 0x000000025b527210 */ /* 0x000fe40007f9e0ff */
[----:B------:R-:W-:Y:S02]  /*4400*/  PRMT R86, R8, 0x7632, R86 ;  /* 0x0000763208567816 */ /* 0x000fe40000000056 */
[-C--:B------:R-:W-:Y:S02]  /*4410*/  LEA.HI.X.SX32 R91, R85, R3.reuse, 0x1, P6 ;  /* 0x00000003555b7211 */ /* 0x080fe400030f0eff */
[-C--:B------:R-:W-:Y:S01]  /*4420*/  LEA.HI.X.SX32 R85, R83, R3.reuse, 0x1, P5 ;  /* 0x0000000353557211 */ /* 0x080fe200028f0eff */
[----:B------:R2:W-:Y:S01]  /*4430*/  STG.E.U16 [R22.64], R86 ;  /* 0x0000005616007986 */ /* 0x0005e2000c101504 */
[----:B------:R-:W-:-:S02]  /*4440*/  LEA.HI.X.SX32 R83, R87, R3, 0x1, P4 ;  /* 0x0000000357537211 */ /* 0x000fc400020f0eff */
[----:B-1----:R-:W-:Y:S01]  /*4450*/  PRMT R3, R4, 0x7632, R3 ;  /* 0x0000763204037816 */ /* 0x002fe20000000003 */
[----:B------:R3:W-:Y:S01]  /*4460*/  STG.E.U16 [R24.64], R4 ;  /* 0x0000000418007986 */ /* 0x0007e2000c101504 */
[----:B------:R-:W-:-:S03]  /*4470*/  PRMT R2, R5, 0x7632, R2 ;  /* 0x0000763205027816 */ /* 0x000fc60000000002 */
[----:B------:R0:W-:Y:S01]  /*4480*/  STG.E.U16 [R26.64], R3 ;  /* 0x000000031a007986 */ /* 0x0001e2000c101504 */
[----:B--2---:R-:W-:-:S03]  /*4490*/  PRMT R23, R12, 0x7632, R23 ;  /* 0x000076320c177816 */ /* 0x004fc60000000017 */
[----:B------:R1:W-:Y:S01]  /*44a0*/  STG.E.U16 [R32.64], R12 ;  /* 0x0000000c20007986 */ /* 0x0003e2000c101504 */
[----:B---3--:R-:W-:-:S03]  /*44b0*/  PRMT R25, R16, 0x7632, R25 ;  /* 0x0000763210197816 */ /* 0x008fc60000000019 */
[----:B------:R2:W-:Y:S01]  /*44c0*/  STG.E.U16 [R34.64], R23 ;  /* 0x0000001722007986 */ /* 0x0005e2000c101504 */
[----:B------:R-:W-:Y:S02]  /*44d0*/  PRMT R4, R10, 0x7632, R4 ;  /* 0x000076320a047816 */ /* 0x000fe40000000004 */
[----:B0-----:R-:W-:Y:S01]  /*44e0*/  PRMT R27, R9, 0x7632, R27 ;  /* 0x00007632091b7816 */ /* 0x001fe2000000001b */
[----:B------:R0:W-:Y:S01]  /*44f0*/  STG.E.U16 [R36.64], R16 ;  /* 0x0000001024007986 */ /* 0x0001e2000c101504 */
[----:B------:R-:W-:Y:S02]  /*4500*/  PRMT R26, R13, 0x7632, R26 ;  /* 0x000076320d1a7816 */ /* 0x000fe4000000001a */
[----:B------:R-:W-:Y:S01]  /*4510*/  PRMT R3, R17, 0x7632, R3 ;  /* 0x0000763211037816 */ /* 0x000fe20000000003 */
[----:B------:R3:W-:Y:S01]  /*4520*/  STG.E.U16 [R38.64], R25 ;  /* 0x0000001926007986 */ /* 0x0007e2000c101504 */
[----:B-1----:R-:W-:-:S03]  /*4530*/  PRMT R33, R14, 0x7632, R33 ;  /* 0x000076320e217816 */ /* 0x002fc60000000021 */
[----:B------:R1:W-:Y:S01]  /*4540*/  STG.E.U16 [R40.64], R9 ;  /* 0x0000000928007986 */ /* 0x0003e2000c101504 */
[----:B--2---:R-:W-:-:S03]  /*4550*/  PRMT R35, R18, 0x7632, R35 ;  /* 0x0000763212237816 */ /* 0x004fc60000000023 */
[----:B------:R-:W-:Y:S01]  /*4560*/  STG.E.U16 [R42.64], R27 ;  /* 0x0000001b2a007986 */ /* 0x000fe2000c101504 */
[----:B0-----:R-:W-:-:S03]  /*4570*/  PRMT R37, R11, 0x7632, R37 ;  /* 0x000076320b257816 */ /* 0x001fc60000000025 */
[----:B------:R0:W-:Y:S01]  /*4580*/  STG.E.U16 [R44.64], R5 ;  /* 0x000000052c007986 */ /* 0x0001e2000c101504 */
[----:B---3--:R-:W-:-:S03]  /*4590*/  PRMT R39, R7, 0x7632, R39 ;  /* 0x0000763207277816 */ /* 0x008fc60000000027 */
[----:B------:R2:W-:Y:S01]  /*45a0*/  STG.E.U16 [R46.64], R2 ;  /* 0x000000022e007986 */ /* 0x0005e2000c101504 */
[----:B-1----:R-:W-:-:S03]  /*45b0*/  PRMT R41, R19, 0x7632, R41 ;  /* 0x0000763213297816 */ /* 0x002fc60000000029 */
[----:B------:R-:W-:Y:S04]  /*45c0*/  STG.E.U16 [R48.64], R13 ;  /* 0x0000000d30007986 */ /* 0x000fe8000c101504 */
[----:B------:R-:W-:Y:S01]  /*45d0*/  STG.E.U16 [R52.64], R26 ;  /* 0x0000001a34007986 */ /* 0x000fe2000c101504 */
[----:B0-----:R-:W-:Y:S02]  /*45e0*/  PRMT R5, R6, 0x7632, R5 ;  /* 0x0000763206057816 */ /* 0x001fe40000000005 */
[----:B------:R-:W-:Y:S01]  /*45f0*/  PRMT R45, R15, 0x7632, R45 ;  /* 0x000076320f2d7816 */ /* 0x000fe2000000002d */
[----:B------:R-:W-:Y:S01]  /*4600*/  STG.E.U16 [R54.64], R17 ;  /* 0x0000001136007986 */ /* 0x000fe2000c101504 */
[----:B--2---:R-:W-:-:S03]  /*4610*/  FSEL R2, R31, -INF , P2 ;  /* 0xff8000001f027808 */ /* 0x004fc60001000000 */
[----:B------:R0:W-:Y:S02]  /*4620*/  STG.E.U16 [R56.64], R3 ;  /* 0x0000000338007986 */ /* 0x0001e4000c101504 */
[----:B------:R-:W-:Y:S02]  /*4630*/  FFMA R29, R2, 0.69314718246459960938, R29 ;  /* 0x3f317218021d7823 */ /* 0x000fe4000000001d */
[----:B------:R-:W-:Y:S04]  /*4640*/  STG.E.U16 [R50.64], R10 ;  /* 0x0000000a32007986 */ /* 0x000fe8000c101504 */
[----:B------:R1:W-:Y:S04]  /*4650*/  STG.E.U16 [R58.64], R4 ;  /* 0x000000043a007986 */ /* 0x0003e8000c101504 */
[----:B------:R-:W-:Y:S01]  /*4660*/  STG.E.U16 [R60.64], R6 ;  /* 0x000000063c007986 */ /* 0x000fe2000c101504 */
[----:B0-----:R-:W-:-:S03]  /*4670*/  FSEL R3, R80, -INF , P1 ;  /* 0xff80000050037808 */ /* 0x001fc60000800000 */
[----:B------:R-:W-:Y:S02]  /*4680*/  STG.E.U16 [R62.64], R5 ;  /* 0x000000053e007986 */ /* 0x000fe4000c101504 */
[----:B------:R-:W-:Y:S01]  /*4690*/  FFMA R80, R3, 0.69314718246459960938, R0 ;  /* 0x3f31721803507823 */ /* 0x000fe20000000000 */
[C---:B------:R-:W-:Y:S01]  /*46a0*/  SHF.L.U32 R3, R113.reuse, 0x2, RZ ;  /* 0x0000000271037819 */ /* 0x040fe200000006ff */
[----:B------:R-:W-:Y:S01]  /*46b0*/  STG.E.U16 [R64.64], R14 ;  /* 0x0000000e40007986 */ /* 0x000fe2000c101504 */
[----:B-1----:R-:W-:Y:S01]  /*46c0*/  LOP3.LUT R4, R94, 0x1f8, RZ, 0xc0, !PT ;  /* 0x000001f85e047812 */ /* 0x002fe200078ec0ff */
[----:B------:R-:W-:Y:S02]  /*46d0*/  IMAD R0, R92, c[0x0][0x1cc], RZ ;  /* 0x000073005c007a24 */ /* 0x000fe400078e02ff */
[----:B------:R-:W-:Y:S01]  /*46e0*/  STG.E.U16 [R66.64], R33 ;  /* 0x0000002142007986 */ /* 0x000fe2000c101504 */
[----:B------:R-:W-:Y:S02]  /*46f0*/  IMAD.HI R113, R113, 0x4, RZ ;  /* 0x0000000471717827 */ /* 0x000fe400078e02ff */
[C---:B------:R-:W-:Y:S01]  /*4700*/  SHF.L.U32 R2, R0.reuse, 0x2, RZ ;  /* 0x0000000200027819 */ /* 0x040fe200000006ff */
[----:B------:R-:W-:Y:S01]  /*4710*/  STG.E.U16 [R68.64], R18 ;  /* 0x0000001244007986 */ /* 0x000fe2000c101504 */
[----:B------:R-:W-:-:S02]  /*4720*/  IMAD.HI R0, R0, 0x4, RZ ;  /* 0x0000000400007827 */ /* 0x000fc400078e02ff */
[----:B------:R-:W-:Y:S01]  /*4730*/  IADD3 R2, P0, P1, R3, c[0x0][0x180], R2 ;  /* 0x0000600003027a10 */ /* 0x000fe2000791e002 */
[----:B------:R-:W-:Y:S03]  /*4740*/  STG.E.U16 [R70.64], R35 ;  /* 0x0000002346007986 */ /* 0x000fe6000c101504 */
[----:B------:R-:W-:Y:S01]  /*4750*/  IADD3.X R3, R113, c[0x0][0x184], R0, P0, P1 ;  /* 0x0000610071037a10 */ /* 0x000fe200007e2400 */
[----:B------:R-:W-:Y:S04]  /*4760*/  STG.E.U16 [R72.64], R11 ;  /* 0x0000000b48007986 */ /* 0x000fe8000c101504 */
[----:B------:R-:W-:Y:S04]  /*4770*/  STG.E.U16 [R74.64], R37 ;  /* 0x000000254a007986 */ /* 0x000fe8000c101504 */
[----:B------:R-:W-:Y:S04]  /*4780*/  STG.E.U16 [R76.64], R7 ;  /* 0x000000074c007986 */ /* 0x000fe8000c101504 */
[----:B------:R-:W-:Y:S04]  /*4790*/  STG.E.U16 [R78.64], R39 ;  /* 0x000000274e007986 */ /* 0x000fe8000c101504 */
[----:B------:R-:W-:Y:S04]  /*47a0*/  STG.E.U16 [R88.64], R15 ;  /* 0x0000000f58007986 */ /* 0x000fe8000c101504 */
[----:B------:R-:W-:Y:S04]  /*47b0*/  STG.E.U16 [R90.64], R45 ;  /* 0x0000002d5a007986 */ /* 0x000fe8000c101504 */
[----:B------:R-:W-:Y:S04]  /*47c0*/  STG.E.U16 [R84.64], R19 ;  /* 0x0000001354007986 */ /* 0x000fe8000c101504 */
[----:B------:R-:W-:Y:S04]  /*47d0*/  STG.E.U16 [R82.64], R41 ;  /* 0x0000002952007986 */ /* 0x000fe8000c101504 */
[----:B------:R-:W-:Y:S06]  /*47e0*/  BAR.SYNC.DEFER_BLOCKING 0x0 ;  /* 0x0000000000007b1d */ /* 0x000fec0000010000 */
[----:B------:R-:W-:Y:S04]  /*47f0*/  STS.64 [R4], R28 ;  /* 0x0000001c04007388 */ /* 0x000fe80000000a00 */
[----:B------:R-:W-:Y:S04]  /*4800*/  STS.64 [R4+0x200], R80 ;  /* 0x0002005004007388 */ /* 0x000fe80000000a00 */
[----:B------:R-:W-:Y:S06]  /*4810*/  BAR.SYNC.DEFER_BLOCKING 0x0 ;  /* 0x0000000000007b1d */ /* 0x000fec0000010000 */
[----:B------:R-:W0:Y:S04]  /*4820*/  LDS R5, [R20] ;  /* 0x0000000014057984 */ /* 0x000e280000000800 */
[----:B0-----:R-:W-:Y:S01]  /*4830*/  STG.E [R2.64], R5 ;  /* 0x0000000502007986 */ /* 0x001fe2000c101904 */
[----:B------:R-:W-:Y:S05]  /*4840*/  EXIT ;  /* 0x000000000000794d */ /* 0x000fea0003800000 */
.L_x_3:
[----:B------:R-:W-:-:S00]  /*4850*/  BRA `(.L_x_3) ;  /* 0xfffffff000007947 */ /* 0x000fc0000383ffff */
[----:B------:R-:W-:-:S00]  /*4860*/  NOP ;  /* 0x0000000000007918 */ /* 0x000fc00000000000 */
        /* <DEDUP_REMOVED lines=9> */
.L_x_4:


//--------------------- .nv.global.init           --------------------------
	.section	.nv.global.init,"aw",@progbits
.nv.global.init:
	.type		_$_str,@object
	.size		_$_str,(.L_0 - _$_str)
_$_str:
        /*0000*/ 	.byte	0x5f, 0x5f, 0x43, 0x55, 0x44, 0x41, 0x5f, 0x46, 0x54, 0x5a, 0x00
.L_0:


//--------------------- .nv.shared.attn_fwd       --------------------------
	.section	.nv.shared.attn_fwd,"aw",@nobits
	.sectionflags	@""
	.align	16
